	.target	sm_100a

	.elftype	@"ET_EXEC"


//--------------------- .note.nv.tkinfo           --------------------------
	.section	.note.nv.tkinfo,"",@"SHT_NOTE"
	.sectionflags	@"SHF_NOTE_NV_TKINFO"
	.tkinfo
        /*0018*/ 	.word	0x00000002
        /*0030*/ 	.string	""
        /*0030*/ 	.string	"ptxas"
        /*0030*/ 	.string	"Cuda compilation tools, release 13.0, V13.0.88"
        /*0030*/ 	.string	"Build cuda_13.0.r13.0/compiler.36424714_0"
        /*0030*/ 	.string	"-arch sm_100a -m 64 "



//--------------------- .note.nv.cuinfo           --------------------------
	.section	.note.nv.cuinfo,"",@"SHT_NOTE"
	.sectionflags	@"SHF_NOTE_NV_CUINFO"
        /*0018*/ 	.short	0x0002
        /*001a*/ 	.short	0x0064
        /*001c*/ 	.short	0x0082
	.zero		2


//--------------------- .nv.info                  --------------------------
	.section	.nv.info,"",@"SHT_CUDA_INFO"
	.align	4


	//----- nvinfo : EIATTR_REGCOUNT
	.align		4
        /*0000*/ 	.byte	0x04, 0x2f
        /*0002*/ 	.short	(.L_19 - .L_18)
	.align		4
.L_18:
        /*0004*/ 	.word	index@(_ZN7cutlass13device_kernelINS_4gemm6kernel13GemmUniversalIN4cute5tupleIJiiiiEEENS1_10collective13CollectiveMmaINS1_35MainloopSm100TmaUmmaWarpSpecializedILi8ELi2ELi4ENS5_IJNS4_1CILi1EEESB_SB_EEEEENS5_IJNSA_ILi64EEENSA_ILi128EEESE_EEENS_6half_tENS5_IJlSB_lEEESH_SI_NS4_8TiledMMAINS4_8MMA_AtomIJNS4_20SM100_MMA_F16BF16_SSISH_SH_fLi64ELi128ELNS4_4UMMA5MajorE0ELSN_0ELNSM_7ScaleInE0ELSO_0EEEEEENS4_6LayoutISC_NS5_IJNSA_ILi0EEESS_SS_EEEEENS5_IJNS4_10UnderscoreESV_SV_EEEEENS4_13SM90_TMA_LOADENS4_14ComposedLayoutINS4_7SwizzleILi3ELi4ELi3EEENS4_18smem_ptr_flag_bitsILi16EEENSR_INS5_IJNSA_ILi8EEESE_EEENS5_IJSE_SB_EEEEEEEvNS4_8identityESY_S18_vS19_EENS_8epilogue10collective18CollectiveEpilogueINS1B_23Sm100TmaWarpSpecializedILi4ELi2ELi16ELb1ELb0EEEJSG_NS5_IJNSR_ISE_SB_EENSR_INSA_ILi32EEESB_EEEEESH_SI_SH_SI_NS1B_6fusion15FusionCallbacksIS1F_NS1K_17LinearCombinationISH_fSH_fLNS_15FloatRoundStyleE2EEESG_S1J_JEEENS4_5SM1004TMEM4LOAD26SM100_TMEM_LOAD_16dp256b4xESY_NSZ_INS10_ILi2ELi4ELi3EEES13_NSR_INS5_IJS14_S1H_EEENS5_IJS1H_SB_EEEEEEENS4_17SM75_U32x4_LDSM_NENS4_14SM90_TMA_STOREES1Y_NS4_17SM90_U32x4_STSM_NENS4_39AutoVectorizingCopyWithAssumedAlignmentILi128EEEEEEvvEEEEvNT_6ParamsE)
        /*0008*/ 	.word	0x0000005b


	//----- nvinfo : EIATTR_FRAME_SIZE
	.align		4
.L_19:
        /*000c*/ 	.byte	0x04, 0x11
        /*000e*/ 	.short	(.L_21 - .L_20)
	.align		4
.L_20:
        /*0010*/ 	.word	index@($__internal_2_$__cuda_sm10x_tcgen05_guardrail_trap_unallocated_columns_being_dealloced)
        /*0014*/ 	.word	0x00000000


	//----- nvinfo : EIATTR_FRAME_SIZE
	.align		4
.L_21:
        /*0018*/ 	.byte	0x04, 0x11
        /*001a*/ 	.short	(.L_23 - .L_22)
	.align		4
.L_22:
        /*001c*/ 	.word	index@($__internal_1_$__cuda_sm10x_tcgen05_guardrail_trap_phase_invalid_during_alloc)
        /*0020*/ 	.word	0x00000000


	//----- nvinfo : EIATTR_FRAME_SIZE
	.align		4
.L_23:
        /*0024*/ 	.byte	0x04, 0x11
        /*0026*/ 	.short	(.L_25 - .L_24)
	.align		4
.L_24:
        /*0028*/ 	.word	index@($__internal_0_$__cuda_sm10x_tcgen05_guardrail_trap_col_being_dealloced_not_returned_by_alloc)
        /*002c*/ 	.word	0x00000000


	//----- nvinfo : EIATTR_FRAME_SIZE
	.align		4
.L_25:
        /*0030*/ 	.byte	0x04, 0x11
        /*0032*/ 	.short	(.L_27 - .L_26)
	.align		4
.L_26:
        /*0034*/ 	.word	index@(_ZN7cutlass13device_kernelINS_4gemm6kernel13GemmUniversalIN4cute5tupleIJiiiiEEENS1_10collective13CollectiveMmaINS1_35MainloopSm100TmaUmmaWarpSpecializedILi8ELi2ELi4ENS5_IJNS4_1CILi1EEESB_SB_EEEEENS5_IJNSA_ILi64EEENSA_ILi128EEESE_EEENS_6half_tENS5_IJlSB_lEEESH_SI_NS4_8TiledMMAINS4_8MMA_AtomIJNS4_20SM100_MMA_F16BF16_SSISH_SH_fLi64ELi128ELNS4_4UMMA5MajorE0ELSN_0ELNSM_7ScaleInE0ELSO_0EEEEEENS4_6LayoutISC_NS5_IJNSA_ILi0EEESS_SS_EEEEENS5_IJNS4_10UnderscoreESV_SV_EEEEENS4_13SM90_TMA_LOADENS4_14ComposedLayoutINS4_7SwizzleILi3ELi4ELi3EEENS4_18smem_ptr_flag_bitsILi16EEENSR_INS5_IJNSA_ILi8EEESE_EEENS5_IJSE_SB_EEEEEEEvNS4_8identityESY_S18_vS19_EENS_8epilogue10collective18CollectiveEpilogueINS1B_23Sm100TmaWarpSpecializedILi4ELi2ELi16ELb1ELb0EEEJSG_NS5_IJNSR_ISE_SB_EENSR_INSA_ILi32EEESB_EEEEESH_SI_SH_SI_NS1B_6fusion15FusionCallbacksIS1F_NS1K_17LinearCombinationISH_fSH_fLNS_15FloatRoundStyleE2EEESG_S1J_JEEENS4_5SM1004TMEM4LOAD26SM100_TMEM_LOAD_16dp256b4xESY_NSZ_INS10_ILi2ELi4ELi3EEES13_NSR_INS5_IJS14_S1H_EEENS5_IJS1H_SB_EEEEEEENS4_17SM75_U32x4_LDSM_NENS4_14SM90_TMA_STOREES1Y_NS4_17SM90_U32x4_STSM_NENS4_39AutoVectorizingCopyWithAssumedAlignmentILi128EEEEEEvvEEEEvNT_6ParamsE)
        /*0038*/ 	.word	0x00000000


	//----- nvinfo : EIATTR_MIN_STACK_SIZE
	.align		4
.L_27:
        /*003c*/ 	.byte	0x04, 0x12
        /*003e*/ 	.short	(.L_29 - .L_28)
	.align		4
.L_28:
        /*0040*/ 	.word	index@(_ZN7cutlass13device_kernelINS_4gemm6kernel13GemmUniversalIN4cute5tupleIJiiiiEEENS1_10collective13CollectiveMmaINS1_35MainloopSm100TmaUmmaWarpSpecializedILi8ELi2ELi4ENS5_IJNS4_1CILi1EEESB_SB_EEEEENS5_IJNSA_ILi64EEENSA_ILi128EEESE_EEENS_6half_tENS5_IJlSB_lEEESH_SI_NS4_8TiledMMAINS4_8MMA_AtomIJNS4_20SM100_MMA_F16BF16_SSISH_SH_fLi64ELi128ELNS4_4UMMA5MajorE0ELSN_0ELNSM_7ScaleInE0ELSO_0EEEEEENS4_6LayoutISC_NS5_IJNSA_ILi0EEESS_SS_EEEEENS5_IJNS4_10UnderscoreESV_SV_EEEEENS4_13SM90_TMA_LOADENS4_14ComposedLayoutINS4_7SwizzleILi3ELi4ELi3EEENS4_18smem_ptr_flag_bitsILi16EEENSR_INS5_IJNSA_ILi8EEESE_EEENS5_IJSE_SB_EEEEEEEvNS4_8identityESY_S18_vS19_EENS_8epilogue10collective18CollectiveEpilogueINS1B_23Sm100TmaWarpSpecializedILi4ELi2ELi16ELb1ELb0EEEJSG_NS5_IJNSR_ISE_SB_EENSR_INSA_ILi32EEESB_EEEEESH_SI_SH_SI_NS1B_6fusion15FusionCallbacksIS1F_NS1K_17LinearCombinationISH_fSH_fLNS_15FloatRoundStyleE2EEESG_S1J_JEEENS4_5SM1004TMEM4LOAD26SM100_TMEM_LOAD_16dp256b4xESY_NSZ_INS10_ILi2ELi4ELi3EEES13_NSR_INS5_IJS14_S1H_EEENS5_IJS1H_SB_EEEEEEENS4_17SM75_U32x4_LDSM_NENS4_14SM90_TMA_STOREES1Y_NS4_17SM90_U32x4_STSM_NENS4_39AutoVectorizingCopyWithAssumedAlignmentILi128EEEEEEvvEEEEvNT_6ParamsE)
        /*0044*/ 	.word	0x00000000
.L_29:


//--------------------- .nv.compat                --------------------------
	.section	.nv.compat,"",@"SHT_CUDA_COMPAT_INFO"
	.align	4
        /*0000*/ 	.byte	0x02, 0x09, 0x01, 0x00, 0x02, 0x02, 0x02, 0x00, 0x02, 0x05, 0x05, 0x00, 0x03, 0x07, 0x01, 0x01
        /*0010*/ 	.byte	0x02, 0x03, 0x01, 0x00, 0x02, 0x06, 0x01, 0x00, 0x04, 0x0b, 0x08, 0x00, 0x09, 0x00, 0x00, 0x00
        /*0020*/ 	.byte	0x00, 0x00, 0x00, 0x00


//--------------------- .nv.info._ZN7cutlass13device_kernelINS_4gemm6kernel13GemmUniversalIN4cute5tupleIJiiiiEEENS1_10collective13CollectiveMmaINS1_35MainloopSm100TmaUmmaWarpSpecializedILi8ELi2ELi4ENS5_IJNS4_1CILi1EEESB_SB_EEEEENS5_IJNSA_ILi64EEENSA_ILi128EEESE_EEENS_6half_tENS5_IJlSB_lEEESH_SI_NS4_8TiledMMAINS4_8MMA_AtomIJNS4_20SM100_MMA_F16BF16_SSISH_SH_fLi64ELi128ELNS4_4UMMA5MajorE0ELSN_0ELNSM_7ScaleInE0ELSO_0EEEEEENS4_6LayoutISC_NS5_IJNSA_ILi0EEESS_SS_EEEEENS5_IJNS4_10UnderscoreESV_SV_EEEEENS4_13SM90_TMA_LOADENS4_14ComposedLayoutINS4_7SwizzleILi3ELi4ELi3EEENS4_18smem_ptr_flag_bitsILi16EEENSR_INS5_IJNSA_ILi8EEESE_EEENS5_IJSE_SB_EEEEEEEvNS4_8identityESY_S18_vS19_EENS_8epilogue10collective18CollectiveEpilogueINS1B_23Sm100TmaWarpSpecializedILi4ELi2ELi16ELb1ELb0EEEJSG_NS5_IJNSR_ISE_SB_EENSR_INSA_ILi32EEESB_EEEEESH_SI_SH_SI_NS1B_6fusion15FusionCallbacksIS1F_NS1K_17LinearCombinationISH_fSH_fLNS_15FloatRoundStyleE2EEESG_S1J_JEEENS4_5SM1004TMEM4LOAD26SM100_TMEM_LOAD_16dp256b4xESY_NSZ_INS10_ILi2ELi4ELi3EEES13_NSR_INS5_IJS14_S1H_EEENS5_IJS1H_SB_EEEEEEENS4_17SM75_U32x4_LDSM_NENS4_14SM90_TMA_STOREES1Y_NS4_17SM90_U32x4_STSM_NENS4_39AutoVectorizingCopyWithAssumedAlignmentILi128EEEEEEvvEEEEvNT_6ParamsE --------------------------
	.section	.nv.info._ZN7cutlass13device_kernelINS_4gemm6kernel13GemmUniversalIN4cute5tupleIJiiiiEEENS1_10collective13CollectiveMmaINS1_35MainloopSm100TmaUmmaWarpSpecializedILi8ELi2ELi4ENS5_IJNS4_1CILi1EEESB_SB_EEEEENS5_IJNSA_ILi64EEENSA_ILi128EEESE_EEENS_6half_tENS5_IJlSB_lEEESH_SI_NS4_8TiledMMAINS4_8MMA_AtomIJNS4_20SM100_MMA_F16BF16_SSISH_SH_fLi64ELi128ELNS4_4UMMA5MajorE0ELSN_0ELNSM_7ScaleInE0ELSO_0EEEEEENS4_6LayoutISC_NS5_IJNSA_ILi0EEESS_SS_EEEEENS5_IJNS4_10UnderscoreESV_SV_EEEEENS4_13SM90_TMA_LOADENS4_14ComposedLayoutINS4_7SwizzleILi3ELi4ELi3EEENS4_18smem_ptr_flag_bitsILi16EEENSR_INS5_IJNSA_ILi8EEESE_EEENS5_IJSE_SB_EEEEEEEvNS4_8identityESY_S18_vS19_EENS_8epilogue10collective18CollectiveEpilogueINS1B_23Sm100TmaWarpSpecializedILi4ELi2ELi16ELb1ELb0EEEJSG_NS5_IJNSR_ISE_SB_EENSR_INSA_ILi32EEESB_EEEEESH_SI_SH_SI_NS1B_6fusion15FusionCallbacksIS1F_NS1K_17LinearCombinationISH_fSH_fLNS_15FloatRoundStyleE2EEESG_S1J_JEEENS4_5SM1004TMEM4LOAD26SM100_TMEM_LOAD_16dp256b4xESY_NSZ_INS10_ILi2ELi4ELi3EEES13_NSR_INS5_IJS14_S1H_EEENS5_IJS1H_SB_EEEEEEENS4_17SM75_U32x4_LDSM_NENS4_14SM90_TMA_STOREES1Y_NS4_17SM90_U32x4_STSM_NENS4_39AutoVectorizingCopyWithAssumedAlignmentILi128EEEEEEvvEEEEvNT_6ParamsE,"",@"SHT_CUDA_INFO"
	.sectionflags	@""
	.align	4


	//----- nvinfo : EIATTR_CUDA_API_VERSION
	.align		4
        /*0000*/ 	.byte	0x04, 0x37
        /*0002*/ 	.short	(.L_31 - .L_30)
.L_30:
        /*0004*/ 	.word	0x00000082


	//----- nvinfo : EIATTR_KPARAM_INFO
	.align		4
.L_31:
        /*0008*/ 	.byte	0x04, 0x17
        /*000a*/ 	.short	(.L_33 - .L_32)
.L_32:
        /*000c*/ 	.word	0x00000000
        /*0010*/ 	.short	0x0000
        /*0012*/ 	.short	0x0000
        /*0014*/ 	.byte	0x00, 0xf0, 0x01, 0x20


	//----- nvinfo : EIATTR_AT_ENTRY_FRAGMENTS
	.align		4
.L_33:
        /*0018*/ 	.byte	0x04, 0x4f
        /*001a*/ 	.short	(.L_35 - .L_34)


	//   ....[0]....
.L_34:
        /*001c*/ 	.word	0x00000006


	//----- nvinfo : EIATTR_RESERVED_SMEM_USED
	.align		4
.L_35:
        /*0020*/ 	.byte	0x01, 0x41
	.zero		2


	//----- nvinfo : EIATTR_SPARSE_MMA_MASK
	.align		4
        /*0024*/ 	.byte	0x03, 0x50
        /*0026*/ 	.short	0x0000


	//----- nvinfo : EIATTR_TCGEN05_1CTA_USED
	.align		4
        /*0028*/ 	.byte	0x01, 0x51
	.zero		2


	//----- nvinfo : EIATTR_MAXREG_COUNT
	.align		4
        /*002c*/ 	.byte	0x03, 0x1b
        /*002e*/ 	.short	0x00ff


	//----- nvinfo : EIATTR_NUM_BARRIERS
	.align		4
        /*0030*/ 	.byte	0x02, 0x4c
        /*0032*/ 	.byte	0x07
	.zero		1


	//----- nvinfo : EIATTR_EXTERNS
	.align		4
        /*0034*/ 	.byte	0x04, 0x0f
        /*0036*/ 	.short	(.L_37 - .L_36)


	//   ....[0]....
	.align		4
.L_36:
        /*0038*/ 	.word	index@(__assertfail)


	//----- nvinfo : EIATTR_MERCURY_ISA_VERSION
	.align		4
.L_37:
        /*003c*/ 	.byte	0x03, 0x5f
        /*003e*/ 	.short	0x0101


	//----- nvinfo : EIATTR_INT_WARP_WIDE_INSTR_OFFSETS
	.align		4
        /*0040*/ 	.byte	0x04, 0x31
        /*0042*/ 	.short	(.L_39 - .L_38)


	//   ....[0]....
.L_38:
        /*0044*/ 	.word	0x00001e70


	//   ....[1]....
        /*0048*/ 	.word	0x00003b60


	//   ....[2]....
        /*004c*/ 	.word	0x00003b80


	//   ....[3]....
        /*0050*/ 	.word	0x00003bb0


	//   ....[4]....
        /*0054*/ 	.word	0x000044f0


	//   ....[5]....
        /*0058*/ 	.word	0x00004560


	//   ....[6]....
        /*005c*/ 	.word	0x00004640


	//   ....[7]....
        /*0060*/ 	.word	0x000046c0


	//   ....[8]....
        /*0064*/ 	.word	0x000047d0


	//   ....[9]....
        /*0068*/ 	.word	0x00004860


	//   ....[10]....
        /*006c*/ 	.word	0x00004a40


	//   ....[11]....
        /*0070*/ 	.word	0x00004ba0


	//----- nvinfo : EIATTR_COOP_GROUP_MASK_REGIDS
	.align		4
.L_39:
        /*0074*/ 	.byte	0x04, 0x29
        /*0076*/ 	.short	(.L_41 - .L_40)


	//   ....[0]....
.L_40:
        /*0078*/ 	.word	0xffffffff


	//   ....[1]....
        /*007c*/ 	.word	0xffffffff


	//   ....[2]....
        /*0080*/ 	.word	0xffffffff


	//   ....[3]....
        /*0084*/ 	.word	0xffffffff


	//   ....[4]....
        /*0088*/ 	.word	0xffffffff


	//   ....[5]....
        /*008c*/ 	.word	0xffffffff


	//   ....[6]....
        /*0090*/ 	.word	0xffffffff


	//   ....[7]....
        /*0094*/ 	.word	0xffffffff


	//   ....[8]....
        /*0098*/ 	.word	0xffffffff


	//   ....[9]....
        /*009c*/ 	.word	0xffffffff


	//   ....[10]....
        /*00a0*/ 	.word	0xffffffff


	//   ....[11]....
        /*00a4*/ 	.word	0xffffffff


	//   ....[12]....
        /*00a8*/ 	.word	0xffffffff


	//----- nvinfo : EIATTR_COOP_GROUP_INSTR_OFFSETS
	.align		4
.L_41:
        /*00ac*/ 	.byte	0x04, 0x28
        /*00ae*/ 	.short	(.L_43 - .L_42)


	//   ....[0]....
.L_42:
        /*00b0*/ 	.word	0x00000090


	//   ....[1]....
        /*00b4*/ 	.word	0x000004d0


	//   ....[2]....
        /*00b8*/ 	.word	0x000006c0


	//   ....[3]....
        /*00bc*/ 	.word	0x00000860


	//   ....[4]....
        /*00c0*/ 	.word	0x00000960


	//   ....[5]....
        /*00c4*/ 	.word	0x00000ad0


	//   ....[6]....
        /*00c8*/ 	.word	0x00000c70


	//   ....[7]....
        /*00cc*/ 	.word	0x00001d50


	//   ....[8]....
        /*00d0*/ 	.word	0x00002d70


	//   ....[9]....
        /*00d4*/ 	.word	0x00002f80


	//   ....[10]....
        /*00d8*/ 	.word	0x00002fb0


	//   ....[11]....
        /*00dc*/ 	.word	0x00003a40


	//   ....[12]....
        /*00e0*/ 	.word	0x00003c70


	//----- nvinfo : EIATTR_VRC_CTA_INIT_COUNT
	.align		4
.L_43:
        /*00e4*/ 	.byte	0x02, 0x4a
        /*00e6*/ 	.byte	0x80
	.zero		1


	//----- nvinfo : EIATTR_SYSCALL_OFFSETS
	.align		4
        /*00e8*/ 	.byte	0x04, 0x46
        /*00ea*/ 	.short	(.L_45 - .L_44)


	//   ....[0]....
.L_44:
        /*00ec*/ 	.word	0x00005650


	//   ....[1]....
        /*00f0*/ 	.word	0x00005740


	//   ....[2]....
        /*00f4*/ 	.word	0x00005ea0


	//   ....[3]....
        /*00f8*/ 	.word	0x00006750


	//   ....[4]....
        /*00fc*/ 	.word	0x00006fd0


	//   ....[5]....
        /*0100*/ 	.word	0x00007850


	//----- nvinfo : EIATTR_MBARRIER_INSTR_OFFSETS
	.align		4
.L_45:
        /*0104*/ 	.byte	0x04, 0x39
        /*0106*/ 	.short	(.L_47 - .L_46)


	//   ....[0]....
.L_46:
        /*0108*/ 	.word	0x000005b0
        /*010c*/ 	.word	0x000000ff
        /*0110*/ 	.word	0x00000000
        /*0114*/ 	.short	0x0100
        /*0116*/ 	.byte	0x05
	.zero		1


	//   ....[1]....
        /*0118*/ 	.word	0x000005c0
        /*011c*/ 	.word	0x000000ff
        /*0120*/ 	.word	0x00000040
        /*0124*/ 	.short	0x0100
        /*0126*/ 	.byte	0x05
	.zero		1


	//   ....[2]....
        /*0128*/ 	.word	0x000005d0
        /*012c*/ 	.word	0x000000ff
        /*0130*/ 	.word	0x00000008
        /*0134*/ 	.short	0x0100
        /*0136*/ 	.byte	0x05
	.zero		1


	//   ....[3]....
        /*0138*/ 	.word	0x000005e0
        /*013c*/ 	.word	0x000000ff
        /*0140*/ 	.word	0x00000048
        /*0144*/ 	.short	0x0100
        /*0146*/ 	.byte	0x05
	.zero		1


	//   ....[4]....
        /*0148*/ 	.word	0x000005f0
        /*014c*/ 	.word	0x000000ff
        /*0150*/ 	.word	0x00000010
        /*0154*/ 	.short	0x0100
        /*0156*/ 	.byte	0x05
	.zero		1


	//   ....[5]....
        /*0158*/ 	.word	0x00000600
        /*015c*/ 	.word	0x000000ff
        /*0160*/ 	.word	0x00000050
        /*0164*/ 	.short	0x0100
        /*0166*/ 	.byte	0x05
	.zero		1


	//   ....[6]....
        /*0168*/ 	.word	0x00000610
        /*016c*/ 	.word	0x000000ff
        /*0170*/ 	.word	0x00000018
        /*0174*/ 	.short	0x0100
        /*0176*/ 	.byte	0x05
	.zero		1


	//   ....[7]....
        /*0178*/ 	.word	0x00000620
        /*017c*/ 	.word	0x000000ff
        /*0180*/ 	.word	0x00000058
        /*0184*/ 	.short	0x0100
        /*0186*/ 	.byte	0x05
	.zero		1


	//   ....[8]....
        /*0188*/ 	.word	0x00000630
        /*018c*/ 	.word	0x000000ff
        /*0190*/ 	.word	0x00000020
        /*0194*/ 	.short	0x0100
        /*0196*/ 	.byte	0x05
	.zero		1


	//   ....[9]....
        /*0198*/ 	.word	0x00000640
        /*019c*/ 	.word	0x000000ff
        /*01a0*/ 	.word	0x00000060
        /*01a4*/ 	.short	0x0100
        /*01a6*/ 	.byte	0x05
	.zero		1


	//   ....[10]....
        /*01a8*/ 	.word	0x00000650
        /*01ac*/ 	.word	0x000000ff
        /*01b0*/ 	.word	0x00000028
        /*01b4*/ 	.short	0x0100
        /*01b6*/ 	.byte	0x05
	.zero		1


	//   ....[11]....
        /*01b8*/ 	.word	0x00000660
        /*01bc*/ 	.word	0x000000ff
        /*01c0*/ 	.word	0x00000068
        /*01c4*/ 	.short	0x0100
        /*01c6*/ 	.byte	0x05
	.zero		1


	//   ....[12]....
        /*01c8*/ 	.word	0x00000670
        /*01cc*/ 	.word	0x000000ff
        /*01d0*/ 	.word	0x00000030
        /*01d4*/ 	.short	0x0100
        /*01d6*/ 	.byte	0x05
	.zero		1


	//   ....[13]....
        /*01d8*/ 	.word	0x00000680
        /*01dc*/ 	.word	0x000000ff
        /*01e0*/ 	.word	0x00000070
        /*01e4*/ 	.short	0x0100
        /*01e6*/ 	.byte	0x05
	.zero		1


	//   ....[14]....
        /*01e8*/ 	.word	0x00000690
        /*01ec*/ 	.word	0x000000ff
        /*01f0*/ 	.word	0x00000038
        /*01f4*/ 	.short	0x0100
        /*01f6*/ 	.byte	0x05
	.zero		1


	//   ....[15]....
        /*01f8*/ 	.word	0x000006a0
        /*01fc*/ 	.word	0x000000ff
        /*0200*/ 	.word	0x00000078
        /*0204*/ 	.short	0x0100
        /*0206*/ 	.byte	0x05
	.zero		1


	//   ....[16]....
        /*0208*/ 	.word	0x000007d0
        /*020c*/ 	.word	0x000000ff
        /*0210*/ 	.word	0x00000080
        /*0214*/ 	.short	0x0100
        /*0216*/ 	.byte	0x07
	.zero		1


	//   ....[17]....
        /*0218*/ 	.word	0x000007e0
        /*021c*/ 	.word	0x000000ff
        /*0220*/ 	.word	0x000000a0
        /*0224*/ 	.short	0x0100
        /*0226*/ 	.byte	0x07
	.zero		1


	//   ....[18]....
        /*0228*/ 	.word	0x000007f0
        /*022c*/ 	.word	0x000000ff
        /*0230*/ 	.word	0x00000088
        /*0234*/ 	.short	0x0100
        /*0236*/ 	.byte	0x07
	.zero		1


	//   ....[19]....
        /*0238*/ 	.word	0x00000800
        /*023c*/ 	.word	0x000000ff
        /*0240*/ 	.word	0x000000a8
        /*0244*/ 	.short	0x0100
        /*0246*/ 	.byte	0x07
	.zero		1


	//   ....[20]....
        /*0248*/ 	.word	0x00000810
        /*024c*/ 	.word	0x000000ff
        /*0250*/ 	.word	0x00000090
        /*0254*/ 	.short	0x0100
        /*0256*/ 	.byte	0x07
	.zero		1


	//   ....[21]....
        /*0258*/ 	.word	0x00000820
        /*025c*/ 	.word	0x000000ff
        /*0260*/ 	.word	0x000000b0
        /*0264*/ 	.short	0x0100
        /*0266*/ 	.byte	0x07
	.zero		1


	//   ....[22]....
        /*0268*/ 	.word	0x00000830
        /*026c*/ 	.word	0x000000ff
        /*0270*/ 	.word	0x00000098
        /*0274*/ 	.short	0x0100
        /*0276*/ 	.byte	0x07
	.zero		1


	//   ....[23]....
        /*0278*/ 	.word	0x00000840
        /*027c*/ 	.word	0x000000ff
        /*0280*/ 	.word	0x000000b8
        /*0284*/ 	.short	0x0100
        /*0286*/ 	.byte	0x07
	.zero		1


	//   ....[24]....
        /*0288*/ 	.word	0x00000930
        /*028c*/ 	.word	0x000000ff
        /*0290*/ 	.word	0x000000c0
        /*0294*/ 	.short	0x0100
        /*0296*/ 	.byte	0x05
	.zero		1


	//   ....[25]....
        /*0298*/ 	.word	0x00000940
        /*029c*/ 	.word	0x000000ff
        /*02a0*/ 	.word	0x000000c8
        /*02a4*/ 	.short	0x0100
        /*02a6*/ 	.byte	0x05
	.zero		1


	//   ....[26]....
        /*02a8*/ 	.word	0x00000a80
        /*02ac*/ 	.word	0x000000ff
        /*02b0*/ 	.word	0x000000d0
        /*02b4*/ 	.short	0x0100
        /*02b6*/ 	.byte	0x05
	.zero		1


	//   ....[27]....
        /*02b8*/ 	.word	0x00000a90
        /*02bc*/ 	.word	0x000000ff
        /*02c0*/ 	.word	0x000000e0
        /*02c4*/ 	.short	0x0100
        /*02c6*/ 	.byte	0x05
	.zero		1


	//   ....[28]....
        /*02c8*/ 	.word	0x00000aa0
        /*02cc*/ 	.word	0x000000ff
        /*02d0*/ 	.word	0x000000d8
        /*02d4*/ 	.short	0x0100
        /*02d6*/ 	.byte	0x05
	.zero		1


	//   ....[29]....
        /*02d8*/ 	.word	0x00000ab0
        /*02dc*/ 	.word	0x000000ff
        /*02e0*/ 	.word	0x000000e8
        /*02e4*/ 	.short	0x0100
        /*02e6*/ 	.byte	0x05
	.zero		1


	//   ....[30]....
        /*02e8*/ 	.word	0x00000be0
        /*02ec*/ 	.word	0x000000ff
        /*02f0*/ 	.word	0x000000f0
        /*02f4*/ 	.short	0x0100
        /*02f6*/ 	.byte	0x07
	.zero		1


	//   ....[31]....
        /*02f8*/ 	.word	0x00000bf0
        /*02fc*/ 	.word	0x000000ff
        /*0300*/ 	.word	0x00000110
        /*0304*/ 	.short	0x0100
        /*0306*/ 	.byte	0x07
	.zero		1


	//   ....[32]....
        /*0308*/ 	.word	0x00000c00
        /*030c*/ 	.word	0x000000ff
        /*0310*/ 	.word	0x000000f8
        /*0314*/ 	.short	0x0100
        /*0316*/ 	.byte	0x07
	.zero		1


	//   ....[33]....
        /*0318*/ 	.word	0x00000c10
        /*031c*/ 	.word	0x000000ff
        /*0320*/ 	.word	0x00000118
        /*0324*/ 	.short	0x0100
        /*0326*/ 	.byte	0x07
	.zero		1


	//   ....[34]....
        /*0328*/ 	.word	0x00000c20
        /*032c*/ 	.word	0x000000ff
        /*0330*/ 	.word	0x00000100
        /*0334*/ 	.short	0x0100
        /*0336*/ 	.byte	0x07
	.zero		1


	//   ....[35]....
        /*0338*/ 	.word	0x00000c30
        /*033c*/ 	.word	0x000000ff
        /*0340*/ 	.word	0x00000120
        /*0344*/ 	.short	0x0100
        /*0346*/ 	.byte	0x07
	.zero		1


	//   ....[36]....
        /*0348*/ 	.word	0x00000c40
        /*034c*/ 	.word	0x000000ff
        /*0350*/ 	.word	0x00000108
        /*0354*/ 	.short	0x0100
        /*0356*/ 	.byte	0x07
	.zero		1


	//   ....[37]....
        /*0358*/ 	.word	0x00000c50
        /*035c*/ 	.word	0x000000ff
        /*0360*/ 	.word	0x00000128
        /*0364*/ 	.short	0x0100
        /*0366*/ 	.byte	0x07
	.zero		1


	//   ....[38]....
        /*0368*/ 	.word	0x00000d40
        /*036c*/ 	.word	0x000000ff
        /*0370*/ 	.word	0x00000130
        /*0374*/ 	.short	0x0100
        /*0376*/ 	.byte	0x05
	.zero		1


	//   ....[39]....
        /*0378*/ 	.word	0x00000d50
        /*037c*/ 	.word	0x000000ff
        /*0380*/ 	.word	0x00000140
        /*0384*/ 	.short	0x0100
        /*0386*/ 	.byte	0x05
	.zero		1


	//   ....[40]....
        /*0388*/ 	.word	0x00000d60
        /*038c*/ 	.word	0x000000ff
        /*0390*/ 	.word	0x00000138
        /*0394*/ 	.short	0x0100
        /*0396*/ 	.byte	0x05
	.zero		1


	//   ....[41]....
        /*0398*/ 	.word	0x00000d70
        /*039c*/ 	.word	0x000000ff
        /*03a0*/ 	.word	0x00000148
        /*03a4*/ 	.short	0x0100
        /*03a6*/ 	.byte	0x05
	.zero		1


	//   ....[42]....
        /*03a8*/ 	.word	0x00001650
        /*03ac*/ 	.word	0x00000003
        /*03b0*/ 	.word	0x00000140
        /*03b4*/ 	.short	0x010a
        /*03b6*/ 	.byte	0xff
	.zero		1


	//   ....[43]....
        /*03b8*/ 	.word	0x00001680
        /*03bc*/ 	.word	0x00000003
        /*03c0*/ 	.word	0x00000130
        /*03c4*/ 	.short	0x0101
        /*03c6*/ 	.byte	0xff
	.zero		1


	//   ....[44]....
        /*03c8*/ 	.word	0x00001750
        /*03cc*/ 	.word	0x000000ff
        /*03d0*/ 	.word	0x00000040
        /*03d4*/ 	.short	0x010a
        /*03d6*/ 	.byte	0x08
	.zero		1


	//   ....[45]....
        /*03d8*/ 	.word	0x000017f0
        /*03dc*/ 	.word	0x000000ff
        /*03e0*/ 	.word	0x00000040
        /*03e4*/ 	.short	0x010a
        /*03e6*/ 	.byte	0x21
	.zero		1


	//   ....[46]....
        /*03e8*/ 	.word	0x00001940
        /*03ec*/ 	.word	0x000000ff
        /*03f0*/ 	.word	0x00000040
        /*03f4*/ 	.short	0x010a
        /*03f6*/ 	.byte	0x08
	.zero		1


	//   ....[47]....
        /*03f8*/ 	.word	0x00001a50
        /*03fc*/ 	.word	0x000000ff
        /*0400*/ 	.word	0x000000c8
        /*0404*/ 	.short	0x0101
        /*0406*/ 	.byte	0x04
	.zero		1


	//   ....[48]....
        /*0408*/ 	.word	0x00001a70
        /*040c*/ 	.word	0x000000ff
        /*0410*/ 	.word	0x00000040
        /*0414*/ 	.short	0x010a
        /*0416*/ 	.byte	0x08
	.zero		1


	//   ....[49]....
        /*0418*/ 	.word	0x00001af0
        /*041c*/ 	.word	0x000000ff
        /*0420*/ 	.word	0x00000040
        /*0424*/ 	.short	0x010a
        /*0426*/ 	.byte	0x11
	.zero		1


	//   ....[50]....
        /*0428*/ 	.word	0x00001c40
        /*042c*/ 	.word	0x000000ff
        /*0430*/ 	.word	0x00000040
        /*0434*/ 	.short	0x010a
        /*0436*/ 	.byte	0x08
	.zero		1


	//   ....[51]....
        /*0438*/ 	.word	0x00001d80
        /*043c*/ 	.word	0x00000002
        /*0440*/ 	.word	0x000000d0
        /*0444*/ 	.short	0x010a
        /*0446*/ 	.byte	0xff
	.zero		1


	//   ....[52]....
        /*0448*/ 	.word	0x00001e40
        /*044c*/ 	.word	0x00000002
        /*0450*/ 	.word	0x00000000
        /*0454*/ 	.short	0x0101
        /*0456*/ 	.byte	0xff
	.zero		1


	//   ....[53]....
        /*0458*/ 	.word	0x000023a0
        /*045c*/ 	.word	0x000000ff
        /*0460*/ 	.word	0x00000000
        /*0464*/ 	.short	0x010a
        /*0466*/ 	.byte	0x05
	.zero		1


	//   ....[54]....
        /*0468*/ 	.word	0x00002430
        /*046c*/ 	.word	0x000000ff
        /*0470*/ 	.word	0x00000000
        /*0474*/ 	.short	0x010a
        /*0476*/ 	.byte	0x05
	.zero		1


	//   ....[55]....
        /*0478*/ 	.word	0x000024c0
        /*047c*/ 	.word	0x000000ff
        /*0480*/ 	.word	0x00000000
        /*0484*/ 	.short	0x010a
        /*0486*/ 	.byte	0x05
	.zero		1


	//   ....[56]....
        /*0488*/ 	.word	0x00002550
        /*048c*/ 	.word	0x000000ff
        /*0490*/ 	.word	0x00000000
        /*0494*/ 	.short	0x010a
        /*0496*/ 	.byte	0x05
	.zero		1


	//   ....[57]....
        /*0498*/ 	.word	0x000025e0
        /*049c*/ 	.word	0x000000ff
        /*04a0*/ 	.word	0x00000000
        /*04a4*/ 	.short	0x010a
        /*04a6*/ 	.byte	0x05
	.zero		1


	//   ....[58]....
        /*04a8*/ 	.word	0x00002670
        /*04ac*/ 	.word	0x000000ff
        /*04b0*/ 	.word	0x00000000
        /*04b4*/ 	.short	0x010a
        /*04b6*/ 	.byte	0x05
	.zero		1


	//   ....[59]....
        /*04b8*/ 	.word	0x00002700
        /*04bc*/ 	.word	0x000000ff
        /*04c0*/ 	.word	0x00000000
        /*04c4*/ 	.short	0x010a
        /*04c6*/ 	.byte	0x05
	.zero		1


	//   ....[60]....
        /*04c8*/ 	.word	0x000027a0
        /*04cc*/ 	.word	0x00000000
        /*04d0*/ 	.word	0x00000000
        /*04d4*/ 	.short	0x010a
        /*04d6*/ 	.byte	0xff
	.zero		1


	//   ....[61]....
        /*04d8*/ 	.word	0x000028c0
        /*04dc*/ 	.word	0x00000000
        /*04e0*/ 	.word	0x00000130
        /*04e4*/ 	.short	0x010a
        /*04e6*/ 	.byte	0xff
	.zero		1


	//   ....[62]....
        /*04e8*/ 	.word	0x00002920
        /*04ec*/ 	.word	0x00000004
        /*04f0*/ 	.word	0x00000000
        /*04f4*/ 	.short	0x0101
        /*04f6*/ 	.byte	0xff
	.zero		1


	//   ....[63]....
        /*04f8*/ 	.word	0x00002940
        /*04fc*/ 	.word	0x000000ff
        /*0500*/ 	.word	0x000000e0
        /*0504*/ 	.short	0x010a
        /*0506*/ 	.byte	0x05
	.zero		1


	//   ....[64]....
        /*0508*/ 	.word	0x00002a60
        /*050c*/ 	.word	0x00000000
        /*0510*/ 	.word	0x000000d0
        /*0514*/ 	.short	0x010a
        /*0516*/ 	.byte	0xff
	.zero		1


	//   ....[65]....
        /*0518*/ 	.word	0x00002b70
        /*051c*/ 	.word	0x00000000
        /*0520*/ 	.word	0x00000000
        /*0524*/ 	.short	0x0101
        /*0526*/ 	.byte	0xff
	.zero		1


	//   ....[66]....
        /*0528*/ 	.word	0x00002c00
        /*052c*/ 	.word	0x000000ff
        /*0530*/ 	.word	0x000000e0
        /*0534*/ 	.short	0x0106
        /*0536*/ 	.byte	0x05
	.zero		1


	//   ....[67]....
        /*0538*/ 	.word	0x00002c20
        /*053c*/ 	.word	0x000000ff
        /*0540*/ 	.word	0x000000e0
        /*0544*/ 	.short	0x010a
        /*0546*/ 	.byte	0x05
	.zero		1


	//   ....[68]....
        /*0548*/ 	.word	0x00002cb0
        /*054c*/ 	.word	0x000000ff
        /*0550*/ 	.word	0x000000e0
        /*0554*/ 	.short	0x0106
        /*0556*/ 	.byte	0x04
	.zero		1


	//   ....[69]....
        /*0558*/ 	.word	0x00002cf0
        /*055c*/ 	.word	0x00000000
        /*0560*/ 	.word	0x000000e0
        /*0564*/ 	.short	0x010a
        /*0566*/ 	.byte	0xff
	.zero		1


	//   ....[70]....
        /*0568*/ 	.word	0x00003230
        /*056c*/ 	.word	0x00000000
        /*0570*/ 	.word	0x000000d0
        /*0574*/ 	.short	0x010a
        /*0576*/ 	.byte	0xff
	.zero		1


	//   ....[71]....
        /*0578*/ 	.word	0x00003330
        /*057c*/ 	.word	0x00000003
        /*0580*/ 	.word	0x00000000
        /*0584*/ 	.short	0x0101
        /*0586*/ 	.byte	0xff
	.zero		1


	//   ....[72]....
        /*0588*/ 	.word	0x00003340
        /*058c*/ 	.word	0x000000ff
        /*0590*/ 	.word	0x00000000
        /*0594*/ 	.short	0x010a
        /*0596*/ 	.byte	0x06
	.zero		1


	//   ....[73]....
        /*0598*/ 	.word	0x000033c0
        /*059c*/ 	.word	0x000000ff
        /*05a0*/ 	.word	0x00000110
        /*05a4*/ 	.short	0x010a
        /*05a6*/ 	.byte	0x07
	.zero		1


	//   ....[74]....
        /*05a8*/ 	.word	0x000034a0
        /*05ac*/ 	.word	0x000000ff
        /*05b0*/ 	.word	0x00000000
        /*05b4*/ 	.short	0x010a
        /*05b6*/ 	.byte	0x06
	.zero		1


	//   ....[75]....
        /*05b8*/ 	.word	0x000035d0
        /*05bc*/ 	.word	0x000000ff
        /*05c0*/ 	.word	0x00000000
        /*05c4*/ 	.short	0x010a
        /*05c6*/ 	.byte	0x1a
	.zero		1


	//   ....[76]....
        /*05c8*/ 	.word	0x00003870
        /*05cc*/ 	.word	0x000000ff
        /*05d0*/ 	.word	0x00000000
        /*05d4*/ 	.short	0x010a
        /*05d6*/ 	.byte	0x06
	.zero		1


	//   ....[77]....
        /*05d8*/ 	.word	0x00003900
        /*05dc*/ 	.word	0x000000ff
        /*05e0*/ 	.word	0x00000000
        /*05e4*/ 	.short	0x010a
        /*05e6*/ 	.byte	0x06
	.zero		1


	//   ....[78]....
        /*05e8*/ 	.word	0x00003990
        /*05ec*/ 	.word	0x000000ff
        /*05f0*/ 	.word	0x00000000
        /*05f4*/ 	.short	0x010a
        /*05f6*/ 	.byte	0x06
	.zero		1


	//   ....[79]....
        /*05f8*/ 	.word	0x00003a20
        /*05fc*/ 	.word	0x000000ff
        /*0600*/ 	.word	0x00000000
        /*0604*/ 	.short	0x010a
        /*0606*/ 	.byte	0x07
	.zero		1


	//   ....[80]....
        /*0608*/ 	.word	0x00003ea0
        /*060c*/ 	.word	0x00000000
        /*0610*/ 	.word	0x000000d0
        /*0614*/ 	.short	0x010a
        /*0616*/ 	.byte	0xff
	.zero		1


	//   ....[81]....
        /*0618*/ 	.word	0x00003f60
        /*061c*/ 	.word	0x00000000
        /*0620*/ 	.word	0x00000000
        /*0624*/ 	.short	0x0101
        /*0626*/ 	.byte	0xff
	.zero		1


	//   ....[82]....
        /*0628*/ 	.word	0x00004280
        /*062c*/ 	.word	0x000000ff
        /*0630*/ 	.word	0x000000c8
        /*0634*/ 	.short	0x010a
        /*0636*/ 	.byte	0x07
	.zero		1


	//   ....[83]....
        /*0638*/ 	.word	0x00004470
        /*063c*/ 	.word	0x000000ff
        /*0640*/ 	.word	0x000000a0
        /*0644*/ 	.short	0x010a
        /*0646*/ 	.byte	0x07
	.zero		1


	//   ....[84]....
        /*0648*/ 	.word	0x000045e0
        /*064c*/ 	.word	0x000000ff
        /*0650*/ 	.word	0x00000080
        /*0654*/ 	.short	0x010b
        /*0656*/ 	.byte	0x07
	.zero		1


	//   ....[85]....
        /*0658*/ 	.word	0x000045f0
        /*065c*/ 	.word	0x000000ff
        /*0660*/ 	.word	0x00000000
        /*0664*/ 	.short	0x0101
        /*0666*/ 	.byte	0x08
	.zero		1


	//   ....[86]....
        /*0668*/ 	.word	0x00004610
        /*066c*/ 	.word	0x000000ff
        /*0670*/ 	.word	0x000000a8
        /*0674*/ 	.short	0x010a
        /*0676*/ 	.byte	0x07
	.zero		1


	//   ....[87]....
        /*0678*/ 	.word	0x00004770
        /*067c*/ 	.word	0x000000ff
        /*0680*/ 	.word	0x00000088
        /*0684*/ 	.short	0x010b
        /*0686*/ 	.byte	0x07
	.zero		1


	//   ....[88]....
        /*0688*/ 	.word	0x00004780
        /*068c*/ 	.word	0x000000ff
        /*0690*/ 	.word	0x00000000
        /*0694*/ 	.short	0x0101
        /*0696*/ 	.byte	0x08
	.zero		1


	//   ....[89]....
        /*0698*/ 	.word	0x00004790
        /*069c*/ 	.word	0x000000ff
        /*06a0*/ 	.word	0x000000b0
        /*06a4*/ 	.short	0x010a
        /*06a6*/ 	.byte	0x07
	.zero		1


	//   ....[90]....
        /*06a8*/ 	.word	0x00004930
        /*06ac*/ 	.word	0x000000ff
        /*06b0*/ 	.word	0x00000090
        /*06b4*/ 	.short	0x010b
        /*06b6*/ 	.byte	0x07
	.zero		1


	//   ....[91]....
        /*06b8*/ 	.word	0x000049a0
        /*06bc*/ 	.word	0x000000ff
        /*06c0*/ 	.word	0x00000000
        /*06c4*/ 	.short	0x0101
        /*06c6*/ 	.byte	0x08
	.zero		1


	//   ....[92]....
        /*06c8*/ 	.word	0x000049d0
        /*06cc*/ 	.word	0x000000ff
        /*06d0*/ 	.word	0x000000b8
        /*06d4*/ 	.short	0x010a
        /*06d6*/ 	.byte	0x07
	.zero		1


	//   ....[93]....
        /*06d8*/ 	.word	0x00004be0
        /*06dc*/ 	.word	0x000000ff
        /*06e0*/ 	.word	0x00000098
        /*06e4*/ 	.short	0x010b
        /*06e6*/ 	.byte	0x07
	.zero		1


	//   ....[94]....
        /*06e8*/ 	.word	0x00004c00
        /*06ec*/ 	.word	0x000000ff
        /*06f0*/ 	.word	0x00000000
        /*06f4*/ 	.short	0x0101
        /*06f6*/ 	.byte	0x0d
	.zero		1


	//   ....[95]....
        /*06f8*/ 	.word	0x00004c30
        /*06fc*/ 	.word	0x000000ff
        /*0700*/ 	.word	0x000000a0
        /*0704*/ 	.short	0x010a
        /*0706*/ 	.byte	0x07
	.zero		1


	//   ....[96]....
        /*0708*/ 	.word	0x00004c50
        /*070c*/ 	.word	0x000000ff
        /*0710*/ 	.word	0x000000a8
        /*0714*/ 	.short	0x010a
        /*0716*/ 	.byte	0x07
	.zero		1


	//   ....[97]....
        /*0718*/ 	.word	0x00004c70
        /*071c*/ 	.word	0x000000ff
        /*0720*/ 	.word	0x000000b0
        /*0724*/ 	.short	0x010a
        /*0726*/ 	.byte	0x07
	.zero		1


	//   ....[98]....
        /*0728*/ 	.word	0x00004cb0
        /*072c*/ 	.word	0x00000000
        /*0730*/ 	.word	0x000000b8
        /*0734*/ 	.short	0x010a
        /*0736*/ 	.byte	0xff
	.zero		1


	//   ....[99]....
        /*0738*/ 	.word	0x00005010
        /*073c*/ 	.word	0x00000000
        /*0740*/ 	.word	0x000000d0
        /*0744*/ 	.short	0x010a
        /*0746*/ 	.byte	0xff
	.zero		1


	//   ....[100]....
        /*0748*/ 	.word	0x00005120
        /*074c*/ 	.word	0x00000000
        /*0750*/ 	.word	0x00000000
        /*0754*/ 	.short	0x0101
        /*0756*/ 	.byte	0xff
	.zero		1


	//   ....[101]....
        /*0758*/ 	.word	0x00005b80
        /*075c*/ 	.word	0x000000ff
        /*0760*/ 	.word	0x00000080
        /*0764*/ 	.short	0x010a
        /*0766*/ 	.byte	0x30
	.zero		1


	//   ....[102]....
        /*0768*/ 	.word	0x00005bf0
        /*076c*/ 	.word	0x0000004f
        /*0770*/ 	.word	0x000000f0
        /*0774*/ 	.short	0x010a
        /*0776*/ 	.byte	0xff
	.zero		1


	//   ....[103]....
        /*0778*/ 	.word	0x00005ca0
        /*077c*/ 	.word	0x000000ff
        /*0780*/ 	.word	0x00000080
        /*0784*/ 	.short	0x010a
        /*0786*/ 	.byte	0x30
	.zero		1


	//   ....[104]....
        /*0788*/ 	.word	0x00005d80
        /*078c*/ 	.word	0x0000004f
        /*0790*/ 	.word	0x000000f0
        /*0794*/ 	.short	0x010a
        /*0796*/ 	.byte	0xff
	.zero		1


	//   ....[105]....
        /*0798*/ 	.word	0x000064b0
        /*079c*/ 	.word	0x00000000
        /*07a0*/ 	.word	0x00000000
        /*07a4*/ 	.short	0x0101
        /*07a6*/ 	.byte	0xff
	.zero		1


	//   ....[106]....
        /*07a8*/ 	.word	0x000064c0
        /*07ac*/ 	.word	0x00000003
        /*07b0*/ 	.word	0x00000080
        /*07b4*/ 	.short	0x010a
        /*07b6*/ 	.byte	0xff
	.zero		1


	//   ....[107]....
        /*07b8*/ 	.word	0x00006580
        /*07bc*/ 	.word	0x00000003
        /*07c0*/ 	.word	0x00000080
        /*07c4*/ 	.short	0x010a
        /*07c6*/ 	.byte	0xff
	.zero		1


	//   ....[108]....
        /*07c8*/ 	.word	0x00006d30
        /*07cc*/ 	.word	0x00000026
        /*07d0*/ 	.word	0x00000000
        /*07d4*/ 	.short	0x0101
        /*07d6*/ 	.byte	0xff
	.zero		1


	//   ....[109]....
        /*07d8*/ 	.word	0x00006d50
        /*07dc*/ 	.word	0x00000053
        /*07e0*/ 	.word	0x00000080
        /*07e4*/ 	.short	0x010a
        /*07e6*/ 	.byte	0xff
	.zero		1


	//   ....[110]....
        /*07e8*/ 	.word	0x00006e00
        /*07ec*/ 	.word	0x00000053
        /*07f0*/ 	.word	0x00000080
        /*07f4*/ 	.short	0x010a
        /*07f6*/ 	.byte	0xff
	.zero		1


	//   ....[111]....
        /*07f8*/ 	.word	0x000075b0
        /*07fc*/ 	.word	0x00000026
        /*0800*/ 	.word	0x00000000
        /*0804*/ 	.short	0x0101
        /*0806*/ 	.byte	0xff
	.zero		1


	//   ....[112]....
        /*0808*/ 	.word	0x000075d0
        /*080c*/ 	.word	0x00000058
        /*0810*/ 	.word	0x00000080
        /*0814*/ 	.short	0x010a
        /*0816*/ 	.byte	0xff
	.zero		1


	//   ....[113]....
        /*0818*/ 	.word	0x00007680
        /*081c*/ 	.word	0x00000058
        /*0820*/ 	.word	0x00000080
        /*0824*/ 	.short	0x010a
        /*0826*/ 	.byte	0xff
	.zero		1


	//   ....[114]....
        /*0828*/ 	.word	0x000079b0
        /*082c*/ 	.word	0x000000ff
        /*0830*/ 	.word	0x00000000
        /*0834*/ 	.short	0x0101
        /*0836*/ 	.byte	0x05
	.zero		1


	//   ....[115]....
        /*0838*/ 	.word	0x00007e90
        /*083c*/ 	.word	0x00000002
        /*0840*/ 	.word	0x00000000
        /*0844*/ 	.short	0x0101
        /*0846*/ 	.byte	0xff
	.zero		1


	//   ....[116]....
        /*0848*/ 	.word	0x00008100
        /*084c*/ 	.word	0x000000ff
        /*0850*/ 	.word	0x00000000
        /*0854*/ 	.short	0x0101
        /*0856*/ 	.byte	0x04
	.zero		1


	//   ....[117]....
        /*0858*/ 	.word	0x00008120
        /*085c*/ 	.word	0x00000003
        /*0860*/ 	.word	0x00000140
        /*0864*/ 	.short	0x010a
        /*0866*/ 	.byte	0xff
	.zero		1


	//   ....[118]....
        /*0868*/ 	.word	0x00008180
        /*086c*/ 	.word	0x00000002
        /*0870*/ 	.word	0x00000040
        /*0874*/ 	.short	0x010a
        /*0876*/ 	.byte	0xff
	.zero		1


	//   ....[119]....
        /*0878*/ 	.word	0x000081e0
        /*087c*/ 	.word	0x00000002
        /*0880*/ 	.word	0x00000040
        /*0884*/ 	.short	0x010a
        /*0886*/ 	.byte	0xff
	.zero		1


	//   ....[120]....
        /*0888*/ 	.word	0x00008230
        /*088c*/ 	.word	0x00000002
        /*0890*/ 	.word	0x000000d0
        /*0894*/ 	.short	0x010a
        /*0896*/ 	.byte	0xff
	.zero		1


	//   ....[121]....
        /*0898*/ 	.word	0x00008290
        /*089c*/ 	.word	0x00000000
        /*08a0*/ 	.word	0x00000000
        /*08a4*/ 	.short	0x010a
        /*08a6*/ 	.byte	0xff
	.zero		1


	//   ....[122]....
        /*08a8*/ 	.word	0x000082f0
        /*08ac*/ 	.word	0x00000000
        /*08b0*/ 	.word	0x00000000
        /*08b4*/ 	.short	0x010a
        /*08b6*/ 	.byte	0xff
	.zero		1


	//   ....[123]....
        /*08b8*/ 	.word	0x00008350
        /*08bc*/ 	.word	0x00000000
        /*08c0*/ 	.word	0x00000000
        /*08c4*/ 	.short	0x010a
        /*08c6*/ 	.byte	0xff
	.zero		1


	//   ....[124]....
        /*08c8*/ 	.word	0x000083b0
        /*08cc*/ 	.word	0x00000000
        /*08d0*/ 	.word	0x00000000
        /*08d4*/ 	.short	0x010a
        /*08d6*/ 	.byte	0xff
	.zero		1


	//   ....[125]....
        /*08d8*/ 	.word	0x00008410
        /*08dc*/ 	.word	0x00000000
        /*08e0*/ 	.word	0x00000000
        /*08e4*/ 	.short	0x010a
        /*08e6*/ 	.byte	0xff
	.zero		1


	//   ....[126]....
        /*08e8*/ 	.word	0x00008470
        /*08ec*/ 	.word	0x00000000
        /*08f0*/ 	.word	0x00000000
        /*08f4*/ 	.short	0x010a
        /*08f6*/ 	.byte	0xff
	.zero		1


	//   ....[127]....
        /*08f8*/ 	.word	0x000084d0
        /*08fc*/ 	.word	0x00000000
        /*0900*/ 	.word	0x00000000
        /*0904*/ 	.short	0x010a
        /*0906*/ 	.byte	0xff
	.zero		1


	//   ....[128]....
        /*0908*/ 	.word	0x00008520
        /*090c*/ 	.word	0x00000000
        /*0910*/ 	.word	0x00000130
        /*0914*/ 	.short	0x010a
        /*0916*/ 	.byte	0xff
	.zero		1


	//   ....[129]....
        /*0918*/ 	.word	0x00008580
        /*091c*/ 	.word	0x00000000
        /*0920*/ 	.word	0x000000e0
        /*0924*/ 	.short	0x010a
        /*0926*/ 	.byte	0xff
	.zero		1


	//   ....[130]....
        /*0928*/ 	.word	0x000085d0
        /*092c*/ 	.word	0x00000000
        /*0930*/ 	.word	0x000000d0
        /*0934*/ 	.short	0x010a
        /*0936*/ 	.byte	0xff
	.zero		1


	//   ....[131]....
        /*0938*/ 	.word	0x00008630
        /*093c*/ 	.word	0x00000000
        /*0940*/ 	.word	0x000000e0
        /*0944*/ 	.short	0x010a
        /*0946*/ 	.byte	0xff
	.zero		1


	//   ....[132]....
        /*0948*/ 	.word	0x00008680
        /*094c*/ 	.word	0x00000000
        /*0950*/ 	.word	0x000000d0
        /*0954*/ 	.short	0x010a
        /*0956*/ 	.byte	0xff
	.zero		1


	//   ....[133]....
        /*0958*/ 	.word	0x000086e0
        /*095c*/ 	.word	0x00000003
        /*0960*/ 	.word	0x00000110
        /*0964*/ 	.short	0x010a
        /*0966*/ 	.byte	0xff
	.zero		1


	//   ....[134]....
        /*0968*/ 	.word	0x00008740
        /*096c*/ 	.word	0x00000000
        /*0970*/ 	.word	0x00000000
        /*0974*/ 	.short	0x010a
        /*0976*/ 	.byte	0xff
	.zero		1


	//   ....[135]....
        /*0978*/ 	.word	0x000087a0
        /*097c*/ 	.word	0x00000000
        /*0980*/ 	.word	0x00000000
        /*0984*/ 	.short	0x010a
        /*0986*/ 	.byte	0xff
	.zero		1


	//   ....[136]....
        /*0988*/ 	.word	0x00008800
        /*098c*/ 	.word	0x00000000
        /*0990*/ 	.word	0x00000000
        /*0994*/ 	.short	0x010a
        /*0996*/ 	.byte	0xff
	.zero		1


	//   ....[137]....
        /*0998*/ 	.word	0x00008860
        /*099c*/ 	.word	0x00000000
        /*09a0*/ 	.word	0x00000000
        /*09a4*/ 	.short	0x010a
        /*09a6*/ 	.byte	0xff
	.zero		1


	//   ....[138]....
        /*09a8*/ 	.word	0x000088c0
        /*09ac*/ 	.word	0x00000000
        /*09b0*/ 	.word	0x00000000
        /*09b4*/ 	.short	0x010a
        /*09b6*/ 	.byte	0xff
	.zero		1


	//   ....[139]....
        /*09b8*/ 	.word	0x00008910
        /*09bc*/ 	.word	0x00000000
        /*09c0*/ 	.word	0x000000d0
        /*09c4*/ 	.short	0x010a
        /*09c6*/ 	.byte	0xff
	.zero		1


	//   ....[140]....
        /*09c8*/ 	.word	0x00008970
        /*09cc*/ 	.word	0x00000000
        /*09d0*/ 	.word	0x000000c8
        /*09d4*/ 	.short	0x010a
        /*09d6*/ 	.byte	0xff
	.zero		1


	//   ....[141]....
        /*09d8*/ 	.word	0x000089d0
        /*09dc*/ 	.word	0x00000003
        /*09e0*/ 	.word	0x000000a0
        /*09e4*/ 	.short	0x010a
        /*09e6*/ 	.byte	0xff
	.zero		1


	//   ....[142]....
        /*09e8*/ 	.word	0x00008a30
        /*09ec*/ 	.word	0x00000003
        /*09f0*/ 	.word	0x000000a8
        /*09f4*/ 	.short	0x010a
        /*09f6*/ 	.byte	0xff
	.zero		1


	//   ....[143]....
        /*09f8*/ 	.word	0x00008a90
        /*09fc*/ 	.word	0x00000003
        /*0a00*/ 	.word	0x000000b0
        /*0a04*/ 	.short	0x010a
        /*0a06*/ 	.byte	0xff
	.zero		1


	//   ....[144]....
        /*0a08*/ 	.word	0x00008af0
        /*0a0c*/ 	.word	0x00000003
        /*0a10*/ 	.word	0x000000b8
        /*0a14*/ 	.short	0x010a
        /*0a16*/ 	.byte	0xff
	.zero		1


	//   ....[145]....
        /*0a18*/ 	.word	0x00008b50
        /*0a1c*/ 	.word	0x00000000
        /*0a20*/ 	.word	0x000000a0
        /*0a24*/ 	.short	0x010a
        /*0a26*/ 	.byte	0xff
	.zero		1


	//   ....[146]....
        /*0a28*/ 	.word	0x00008bb0
        /*0a2c*/ 	.word	0x00000000
        /*0a30*/ 	.word	0x000000a8
        /*0a34*/ 	.short	0x010a
        /*0a36*/ 	.byte	0xff
	.zero		1


	//   ....[147]....
        /*0a38*/ 	.word	0x00008c10
        /*0a3c*/ 	.word	0x00000000
        /*0a40*/ 	.word	0x000000b0
        /*0a44*/ 	.short	0x010a
        /*0a46*/ 	.byte	0xff
	.zero		1


	//   ....[148]....
        /*0a48*/ 	.word	0x00008c60
        /*0a4c*/ 	.word	0x00000000
        /*0a50*/ 	.word	0x000000d0
        /*0a54*/ 	.short	0x010a
        /*0a56*/ 	.byte	0xff
	.zero		1


	//   ....[149]....
        /*0a58*/ 	.word	0x00008cc0
        /*0a5c*/ 	.word	0x00000002
        /*0a60*/ 	.word	0x00000080
        /*0a64*/ 	.short	0x010a
        /*0a66*/ 	.byte	0xff
	.zero		1


	//   ....[150]....
        /*0a68*/ 	.word	0x00008d10
        /*0a6c*/ 	.word	0x0000004f
        /*0a70*/ 	.word	0x000000f0
        /*0a74*/ 	.short	0x010a
        /*0a76*/ 	.byte	0xff
	.zero		1


	//   ....[151]....
        /*0a78*/ 	.word	0x00008d60
        /*0a7c*/ 	.word	0x00000003
        /*0a80*/ 	.word	0x00000080
        /*0a84*/ 	.short	0x010a
        /*0a86*/ 	.byte	0xff
	.zero		1


	//   ....[152]....
        /*0a88*/ 	.word	0x00008db0
        /*0a8c*/ 	.word	0x00000053
        /*0a90*/ 	.word	0x00000080
        /*0a94*/ 	.short	0x010a
        /*0a96*/ 	.byte	0xff
	.zero		1


	//   ....[153]....
        /*0a98*/ 	.word	0x00008e00
        /*0a9c*/ 	.word	0x00000058
        /*0aa0*/ 	.word	0x00000080
        /*0aa4*/ 	.short	0x010a
        /*0aa6*/ 	.byte	0xff
	.zero		1


	//----- nvinfo : EIATTR_NUM_MBARRIERS
	.align		4
.L_47:
        /*0aa8*/ 	.byte	0x03, 0x38
        /*0aaa*/ 	.short	0x002a


	//----- nvinfo : EIATTR_EXIT_INSTR_OFFSETS
	.align		4
        /*0aac*/ 	.byte	0x04, 0x1c
        /*0aae*/ 	.short	(.L_49 - .L_48)


	//   ....[0]....
.L_48:
        /*0ab0*/ 	.word	0x000027d0


	//   ....[1]....
        /*0ab4*/ 	.word	0x00002cc0


	//   ....[2]....
        /*0ab8*/ 	.word	0x00002d20


	//   ....[3]....
        /*0abc*/ 	.word	0x00003c80


	//   ....[4]....
        /*0ac0*/ 	.word	0x00004ce0


	//   ....[5]....
        /*0ac4*/ 	.word	0x00004d20


	//   ....[6]....
        /*0ac8*/ 	.word	0x00007ff0


	//   ....[7]....
        /*0acc*/ 	.word	0x00008070


	//   ....[8]....
        /*0ad0*/ 	.word	0x000080a0


	//   ....[9]....
        /*0ad4*/ 	.word	0x00008110


	//----- nvinfo : EIATTR_MAX_THREADS
	.align		4
.L_49:
        /*0ad8*/ 	.byte	0x04, 0x05
        /*0ada*/ 	.short	(.L_51 - .L_50)
.L_50:
        /*0adc*/ 	.word	0x00000100
        /*0ae0*/ 	.word	0x00000001
        /*0ae4*/ 	.word	0x00000001


	//----- nvinfo : EIATTR_CRS_STACK_SIZE
	.align		4
.L_51:
        /*0ae8*/ 	.byte	0x04, 0x1e
        /*0aea*/ 	.short	(.L_53 - .L_52)
.L_52:
        /*0aec*/ 	.word	0x00000000


	//----- nvinfo : EIATTR_CBANK_PARAM_SIZE
	.align		4
.L_53:
        /*0af0*/ 	.byte	0x03, 0x19
        /*0af2*/ 	.short	0x0800


	//----- nvinfo : EIATTR_PARAM_CBANK
	.align		4
        /*0af4*/ 	.byte	0x04, 0x0a
        /*0af6*/ 	.short	(.L_55 - .L_54)
	.align		4
.L_54:
        /*0af8*/ 	.word	index@(.nv.constant0._ZN7cutlass13device_kernelINS_4gemm6kernel13GemmUniversalIN4cute5tupleIJiiiiEEENS1_10collective13CollectiveMmaINS1_35MainloopSm100TmaUmmaWarpSpecializedILi8ELi2ELi4ENS5_IJNS4_1CILi1EEESB_SB_EEEEENS5_IJNSA_ILi64EEENSA_ILi128EEESE_EEENS_6half_tENS5_IJlSB_lEEESH_SI_NS4_8TiledMMAINS4_8MMA_AtomIJNS4_20SM100_MMA_F16BF16_SSISH_SH_fLi64ELi128ELNS4_4UMMA5MajorE0ELSN_0ELNSM_7ScaleInE0ELSO_0EEEEEENS4_6LayoutISC_NS5_IJNSA_ILi0EEESS_SS_EEEEENS5_IJNS4_10UnderscoreESV_SV_EEEEENS4_13SM90_TMA_LOADENS4_14ComposedLayoutINS4_7SwizzleILi3ELi4ELi3EEENS4_18smem_ptr_flag_bitsILi16EEENSR_INS5_IJNSA_ILi8EEESE_EEENS5_IJSE_SB_EEEEEEEvNS4_8identityESY_S18_vS19_EENS_8epilogue10collective18CollectiveEpilogueINS1B_23Sm100TmaWarpSpecializedILi4ELi2ELi16ELb1ELb0EEEJSG_NS5_IJNSR_ISE_SB_EENSR_INSA_ILi32EEESB_EEEEESH_SI_SH_SI_NS1B_6fusion15FusionCallbacksIS1F_NS1K_17LinearCombinationISH_fSH_fLNS_15FloatRoundStyleE2EEESG_S1J_JEEENS4_5SM1004TMEM4LOAD26SM100_TMEM_LOAD_16dp256b4xESY_NSZ_INS10_ILi2ELi4ELi3EEES13_NSR_INS5_IJS14_S1H_EEENS5_IJS1H_SB_EEEEEEENS4_17SM75_U32x4_LDSM_NENS4_14SM90_TMA_STOREES1Y_NS4_17SM90_U32x4_STSM_NENS4_39AutoVectorizingCopyWithAssumedAlignmentILi128EEEEEEvvEEEEvNT_6ParamsE)
        /*0afc*/ 	.short	0x0380
        /*0afe*/ 	.short	0x0800


	//----- nvinfo : EIATTR_SW_WAR
	.align		4
.L_55:
        /*0b00*/ 	.byte	0x04, 0x36
        /*0b02*/ 	.short	(.L_57 - .L_56)
.L_56:
        /*0b04*/ 	.word	0x00000008
.L_57:


//--------------------- .nv.callgraph             --------------------------
	.section	.nv.callgraph,"",@"SHT_CUDA_CALLGRAPH"
	.align	4
	.sectionentsize	8
	.align		4
        /*0000*/ 	.word	0x00000000
	.align		4
        /*0004*/ 	.word	0xffffffff
	.align		4
        /*0008*/ 	.word	index@(_ZN7cutlass13device_kernelINS_4gemm6kernel13GemmUniversalIN4cute5tupleIJiiiiEEENS1_10collective13CollectiveMmaINS1_35MainloopSm100TmaUmmaWarpSpecializedILi8ELi2ELi4ENS5_IJNS4_1CILi1EEESB_SB_EEEEENS5_IJNSA_ILi64EEENSA_ILi128EEESE_EEENS_6half_tENS5_IJlSB_lEEESH_SI_NS4_8TiledMMAINS4_8MMA_AtomIJNS4_20SM100_MMA_F16BF16_SSISH_SH_fLi64ELi128ELNS4_4UMMA5MajorE0ELSN_0ELNSM_7ScaleInE0ELSO_0EEEEEENS4_6LayoutISC_NS5_IJNSA_ILi0EEESS_SS_EEEEENS5_IJNS4_10UnderscoreESV_SV_EEEEENS4_13SM90_TMA_LOADENS4_14ComposedLayoutINS4_7SwizzleILi3ELi4ELi3EEENS4_18smem_ptr_flag_bitsILi16EEENSR_INS5_IJNSA_ILi8EEESE_EEENS5_IJSE_SB_EEEEEEEvNS4_8identityESY_S18_vS19_EENS_8epilogue10collective18CollectiveEpilogueINS1B_23Sm100TmaWarpSpecializedILi4ELi2ELi16ELb1ELb0EEEJSG_NS5_IJNSR_ISE_SB_EENSR_INSA_ILi32EEESB_EEEEESH_SI_SH_SI_NS1B_6fusion15FusionCallbacksIS1F_NS1K_17LinearCombinationISH_fSH_fLNS_15FloatRoundStyleE2EEESG_S1J_JEEENS4_5SM1004TMEM4LOAD26SM100_TMEM_LOAD_16dp256b4xESY_NSZ_INS10_ILi2ELi4ELi3EEES13_NSR_INS5_IJS14_S1H_EEENS5_IJS1H_SB_EEEEEEENS4_17SM75_U32x4_LDSM_NENS4_14SM90_TMA_STOREES1Y_NS4_17SM90_U32x4_STSM_NENS4_39AutoVectorizingCopyWithAssumedAlignmentILi128EEEEEEvvEEEEvNT_6ParamsE)
	.align		4
        /*000c*/ 	.word	index@(__assertfail)
	.align		4
        /*0010*/ 	.word	0x00000000
	.align		4
        /*0014*/ 	.word	0xfffffffe
	.align		4
        /*0018*/ 	.word	0x00000000
	.align		4
        /*001c*/ 	.word	0xfffffffd
	.align		4
        /*0020*/ 	.word	0x00000000
	.align		4
        /*0024*/ 	.word	0xfffffffc


//--------------------- .nv.constant4             --------------------------
	.section	.nv.constant4,"a",@progbits
	.align	8
	.align		8
.nv.constant4:
        /*0000*/ 	.dword	__assertfail
	.align		8
        /*0008*/ 	.dword	__unnamed_1
	.align		8
        /*0010*/ 	.dword	__unnamed_2
	.align		8
        /*0018*/ 	.dword	_ZN40_INTERNAL_7d701cb2_4_k_cu_29fe688c_306154cuda3std3__45__cpo5beginE
	.align		8
        /*0020*/ 	.dword	_ZN40_INTERNAL_7d701cb2_4_k_cu_29fe688c_306154cuda3std3__45__cpo3endE
	.align		8
        /*0028*/ 	.dword	_ZN40_INTERNAL_7d701cb2_4_k_cu_29fe688c_306154cuda3std3__45__cpo6cbeginE
	.align		8
        /*0030*/ 	.dword	_ZN40_INTERNAL_7d701cb2_4_k_cu_29fe688c_306154cuda3std3__45__cpo4cendE
	.align		8
        /*0038*/ 	.dword	_ZN40_INTERNAL_7d701cb2_4_k_cu_29fe688c_306154cuda3std3__442_GLOBAL__N__7d701cb2_4_k_cu_29fe688c_306156ignoreE
	.align		8
        /*0040*/ 	.dword	_ZN40_INTERNAL_7d701cb2_4_k_cu_29fe688c_306154cuda3std3__419piecewise_constructE
	.align		8
        /*0048*/ 	.dword	_ZN40_INTERNAL_7d701cb2_4_k_cu_29fe688c_306154cuda3std3__48in_placeE
	.align		8
        /*0050*/ 	.dword	_ZN40_INTERNAL_7d701cb2_4_k_cu_29fe688c_306154cuda3std6ranges3__45__cpo4swapE
	.align		8
        /*0058*/ 	.dword	_ZN40_INTERNAL_7d701cb2_4_k_cu_29fe688c_306154cuda3std6ranges3__45__cpo9iter_moveE
	.align		8
        /*0060*/ 	.dword	_ZN40_INTERNAL_7d701cb2_4_k_cu_29fe688c_306154cute7productE
	.align		8
        /*0068*/ 	.dword	_ZN40_INTERNAL_7d701cb2_4_k_cu_29fe688c_306154cute1_E
	.align		8
        /*0070*/ 	.dword	$str$25
	.align		8
        /*0078*/ 	.dword	$str$26
	.align		8
        /*0080*/ 	.dword	$str$27
	.align		8
        /*0088*/ 	.dword	$str$28


//--------------------- .text._ZN7cutlass13device_kernelINS_4gemm6kernel13GemmUniversalIN4cute5tupleIJiiiiEEENS1_10collective13CollectiveMmaINS1_35MainloopSm100TmaUmmaWarpSpecializedILi8ELi2ELi4ENS5_IJNS4_1CILi1EEESB_SB_EEEEENS5_IJNSA_ILi64EEENSA_ILi128EEESE_EEENS_6half_tENS5_IJlSB_lEEESH_SI_NS4_8TiledMMAINS4_8MMA_AtomIJNS4_20SM100_MMA_F16BF16_SSISH_SH_fLi64ELi128ELNS4_4UMMA5MajorE0ELSN_0ELNSM_7ScaleInE0ELSO_0EEEEEENS4_6LayoutISC_NS5_IJNSA_ILi0EEESS_SS_EEEEENS5_IJNS4_10UnderscoreESV_SV_EEEEENS4_13SM90_TMA_LOADENS4_14ComposedLayoutINS4_7SwizzleILi3ELi4ELi3EEENS4_18smem_ptr_flag_bitsILi16EEENSR_INS5_IJNSA_ILi8EEESE_EEENS5_IJSE_SB_EEEEEEEvNS4_8identityESY_S18_vS19_EENS_8epilogue10collective18CollectiveEpilogueINS1B_23Sm100TmaWarpSpecializedILi4ELi2ELi16ELb1ELb0EEEJSG_NS5_IJNSR_ISE_SB_EENSR_INSA_ILi32EEESB_EEEEESH_SI_SH_SI_NS1B_6fusion15FusionCallbacksIS1F_NS1K_17LinearCombinationISH_fSH_fLNS_15FloatRoundStyleE2EEESG_S1J_JEEENS4_5SM1004TMEM4LOAD26SM100_TMEM_LOAD_16dp256b4xESY_NSZ_INS10_ILi2ELi4ELi3EEES13_NSR_INS5_IJS14_S1H_EEENS5_IJS1H_SB_EEEEEEENS4_17SM75_U32x4_LDSM_NENS4_14SM90_TMA_STOREES1Y_NS4_17SM90_U32x4_STSM_NENS4_39AutoVectorizingCopyWithAssumedAlignmentILi128EEEEEEvvEEEEvNT_6ParamsE --------------------------
	.section	.text._ZN7cutlass13device_kernelINS_4gemm6kernel13GemmUniversalIN4cute5tupleIJiiiiEEENS1_10collective13CollectiveMmaINS1_35MainloopSm100TmaUmmaWarpSpecializedILi8ELi2ELi4ENS5_IJNS4_1CILi1EEESB_SB_EEEEENS5_IJNSA_ILi64EEENSA_ILi128EEESE_EEENS_6half_tENS5_IJlSB_lEEESH_SI_NS4_8TiledMMAINS4_8MMA_AtomIJNS4_20SM100_MMA_F16BF16_SSISH_SH_fLi64ELi128ELNS4_4UMMA5MajorE0ELSN_0ELNSM_7ScaleInE0ELSO_0EEEEEENS4_6LayoutISC_NS5_IJNSA_ILi0EEESS_SS_EEEEENS5_IJNS4_10UnderscoreESV_SV_EEEEENS4_13SM90_TMA_LOADENS4_14ComposedLayoutINS4_7SwizzleILi3ELi4ELi3EEENS4_18smem_ptr_flag_bitsILi16EEENSR_INS5_IJNSA_ILi8EEESE_EEENS5_IJSE_SB_EEEEEEEvNS4_8identityESY_S18_vS19_EENS_8epilogue10collective18CollectiveEpilogueINS1B_23Sm100TmaWarpSpecializedILi4ELi2ELi16ELb1ELb0EEEJSG_NS5_IJNSR_ISE_SB_EENSR_INSA_ILi32EEESB_EEEEESH_SI_SH_SI_NS1B_6fusion15FusionCallbacksIS1F_NS1K_17LinearCombinationISH_fSH_fLNS_15FloatRoundStyleE2EEESG_S1J_JEEENS4_5SM1004TMEM4LOAD26SM100_TMEM_LOAD_16dp256b4xESY_NSZ_INS10_ILi2ELi4ELi3EEES13_NSR_INS5_IJS14_S1H_EEENS5_IJS1H_SB_EEEEEEENS4_17SM75_U32x4_LDSM_NENS4_14SM90_TMA_STOREES1Y_NS4_17SM90_U32x4_STSM_NENS4_39AutoVectorizingCopyWithAssumedAlignmentILi128EEEEEEvvEEEEvNT_6ParamsE,"ax",@progbits
	.align	128
.text._ZN7cutlass13device_kernelINS_4gemm6kernel13GemmUniversalIN4cute5tupleIJiiiiEEENS1_10collective13CollectiveMmaINS1_35MainloopSm100TmaUmmaWarpSpecializedILi8ELi2ELi4ENS5_IJNS4_1CILi1EEESB_SB_EEEEENS5_IJNSA_ILi64EEENSA_ILi128EEESE_EEENS_6half_tENS5_IJlSB_lEEESH_SI_NS4_8TiledMMAINS4_8MMA_AtomIJNS4_20SM100_MMA_F16BF16_SSISH_SH_fLi64ELi128ELNS4_4UMMA5MajorE0ELSN_0ELNSM_7ScaleInE0ELSO_0EEEEEENS4_6LayoutISC_NS5_IJNSA_ILi0EEESS_SS_EEEEENS5_IJNS4_10UnderscoreESV_SV_EEEEENS4_13SM90_TMA_LOADENS4_14ComposedLayoutINS4_7SwizzleILi3ELi4ELi3EEENS4_18smem_ptr_flag_bitsILi16EEENSR_INS5_IJNSA_ILi8EEESE_EEENS5_IJSE_SB_EEEEEEEvNS4_8identityESY_S18_vS19_EENS_8epilogue10collective18CollectiveEpilogueINS1B_23Sm100TmaWarpSpecializedILi4ELi2ELi16ELb1ELb0EEEJSG_NS5_IJNSR_ISE_SB_EENSR_INSA_ILi32EEESB_EEEEESH_SI_SH_SI_NS1B_6fusion15FusionCallbacksIS1F_NS1K_17LinearCombinationISH_fSH_fLNS_15FloatRoundStyleE2EEESG_S1J_JEEENS4_5SM1004TMEM4LOAD26SM100_TMEM_LOAD_16dp256b4xESY_NSZ_INS10_ILi2ELi4ELi3EEES13_NSR_INS5_IJS14_S1H_EEENS5_IJS1H_SB_EEEEEEENS4_17SM75_U32x4_LDSM_NENS4_14SM90_TMA_STOREES1Y_NS4_17SM90_U32x4_STSM_NENS4_39AutoVectorizingCopyWithAssumedAlignmentILi128EEEEEEvvEEEEvNT_6ParamsE:
        .type           _ZN7cutlass13device_kernelINS_4gemm6kernel13GemmUniversalIN4cute5tupleIJiiiiEEENS1_10collective13CollectiveMmaINS1_35MainloopSm100TmaUmmaWarpSpecializedILi8ELi2ELi4ENS5_IJNS4_1CILi1EEESB_SB_EEEEENS5_IJNSA_ILi64EEENSA_ILi128EEESE_EEENS_6half_tENS5_IJlSB_lEEESH_SI_NS4_8TiledMMAINS4_8MMA_AtomIJNS4_20SM100_MMA_F16BF16_SSISH_SH_fLi64ELi128ELNS4_4UMMA5MajorE0ELSN_0ELNSM_7ScaleInE0ELSO_0EEEEEENS4_6LayoutISC_NS5_IJNSA_ILi0EEESS_SS_EEEEENS5_IJNS4_10UnderscoreESV_SV_EEEEENS4_13SM90_TMA_LOADENS4_14ComposedLayoutINS4_7SwizzleILi3ELi4ELi3EEENS4_18smem_ptr_flag_bitsILi16EEENSR_INS5_IJNSA_ILi8EEESE_EEENS5_IJSE_SB_EEEEEEEvNS4_8identityESY_S18_vS19_EENS_8epilogue10collective18CollectiveEpilogueINS1B_23Sm100TmaWarpSpecializedILi4ELi2ELi16ELb1ELb0EEEJSG_NS5_IJNSR_ISE_SB_EENSR_INSA_ILi32EEESB_EEEEESH_SI_SH_SI_NS1B_6fusion15FusionCallbacksIS1F_NS1K_17LinearCombinationISH_fSH_fLNS_15FloatRoundStyleE2EEESG_S1J_JEEENS4_5SM1004TMEM4LOAD26SM100_TMEM_LOAD_16dp256b4xESY_NSZ_INS10_ILi2ELi4ELi3EEES13_NSR_INS5_IJS14_S1H_EEENS5_IJS1H_SB_EEEEEEENS4_17SM75_U32x4_LDSM_NENS4_14SM90_TMA_STOREES1Y_NS4_17SM90_U32x4_STSM_NENS4_39AutoVectorizingCopyWithAssumedAlignmentILi128EEEEEEvvEEEEvNT_6ParamsE,@function
        .size           _ZN7cutlass13device_kernelINS_4gemm6kernel13GemmUniversalIN4cute5tupleIJiiiiEEENS1_10collective13CollectiveMmaINS1_35MainloopSm100TmaUmmaWarpSpecializedILi8ELi2ELi4ENS5_IJNS4_1CILi1EEESB_SB_EEEEENS5_IJNSA_ILi64EEENSA_ILi128EEESE_EEENS_6half_tENS5_IJlSB_lEEESH_SI_NS4_8TiledMMAINS4_8MMA_AtomIJNS4_20SM100_MMA_F16BF16_SSISH_SH_fLi64ELi128ELNS4_4UMMA5MajorE0ELSN_0ELNSM_7ScaleInE0ELSO_0EEEEEENS4_6LayoutISC_NS5_IJNSA_ILi0EEESS_SS_EEEEENS5_IJNS4_10UnderscoreESV_SV_EEEEENS4_13SM90_TMA_LOADENS4_14ComposedLayoutINS4_7SwizzleILi3ELi4ELi3EEENS4_18smem_ptr_flag_bitsILi16EEENSR_INS5_IJNSA_ILi8EEESE_EEENS5_IJSE_SB_EEEEEEEvNS4_8identityESY_S18_vS19_EENS_8epilogue10collective18CollectiveEpilogueINS1B_23Sm100TmaWarpSpecializedILi4ELi2ELi16ELb1ELb0EEEJSG_NS5_IJNSR_ISE_SB_EENSR_INSA_ILi32EEESB_EEEEESH_SI_SH_SI_NS1B_6fusion15FusionCallbacksIS1F_NS1K_17LinearCombinationISH_fSH_fLNS_15FloatRoundStyleE2EEESG_S1J_JEEENS4_5SM1004TMEM4LOAD26SM100_TMEM_LOAD_16dp256b4xESY_NSZ_INS10_ILi2ELi4ELi3EEES13_NSR_INS5_IJS14_S1H_EEENS5_IJS1H_SB_EEEEEEENS4_17SM75_U32x4_LDSM_NENS4_14SM90_TMA_STOREES1Y_NS4_17SM90_U32x4_STSM_NENS4_39AutoVectorizingCopyWithAssumedAlignmentILi128EEEEEEvvEEEEvNT_6ParamsE,(.L_x_188 - _ZN7cutlass13device_kernelINS_4gemm6kernel13GemmUniversalIN4cute5tupleIJiiiiEEENS1_10collective13CollectiveMmaINS1_35MainloopSm100TmaUmmaWarpSpecializedILi8ELi2ELi4ENS5_IJNS4_1CILi1EEESB_SB_EEEEENS5_IJNSA_ILi64EEENSA_ILi128EEESE_EEENS_6half_tENS5_IJlSB_lEEESH_SI_NS4_8TiledMMAINS4_8MMA_AtomIJNS4_20SM100_MMA_F16BF16_SSISH_SH_fLi64ELi128ELNS4_4UMMA5MajorE0ELSN_0ELNSM_7ScaleInE0ELSO_0EEEEEENS4_6LayoutISC_NS5_IJNSA_ILi0EEESS_SS_EEEEENS5_IJNS4_10UnderscoreESV_SV_EEEEENS4_13SM90_TMA_LOADENS4_14ComposedLayoutINS4_7SwizzleILi3ELi4ELi3EEENS4_18smem_ptr_flag_bitsILi16EEENSR_INS5_IJNSA_ILi8EEESE_EEENS5_IJSE_SB_EEEEEEEvNS4_8identityESY_S18_vS19_EENS_8epilogue10collective18CollectiveEpilogueINS1B_23Sm100TmaWarpSpecializedILi4ELi2ELi16ELb1ELb0EEEJSG_NS5_IJNSR_ISE_SB_EENSR_INSA_ILi32EEESB_EEEEESH_SI_SH_SI_NS1B_6fusion15FusionCallbacksIS1F_NS1K_17LinearCombinationISH_fSH_fLNS_15FloatRoundStyleE2EEESG_S1J_JEEENS4_5SM1004TMEM4LOAD26SM100_TMEM_LOAD_16dp256b4xESY_NSZ_INS10_ILi2ELi4ELi3EEES13_NSR_INS5_IJS14_S1H_EEENS5_IJS1H_SB_EEEEEEENS4_17SM75_U32x4_LDSM_NENS4_14SM90_TMA_STOREES1Y_NS4_17SM90_U32x4_STSM_NENS4_39AutoVectorizingCopyWithAssumedAlignmentILi128EEEEEEvvEEEEvNT_6ParamsE)
        .other          _ZN7cutlass13device_kernelINS_4gemm6kernel13GemmUniversalIN4cute5tupleIJiiiiEEENS1_10collective13CollectiveMmaINS1_35MainloopSm100TmaUmmaWarpSpecializedILi8ELi2ELi4ENS5_IJNS4_1CILi1EEESB_SB_EEEEENS5_IJNSA_ILi64EEENSA_ILi128EEESE_EEENS_6half_tENS5_IJlSB_lEEESH_SI_NS4_8TiledMMAINS4_8MMA_AtomIJNS4_20SM100_MMA_F16BF16_SSISH_SH_fLi64ELi128ELNS4_4UMMA5MajorE0ELSN_0ELNSM_7ScaleInE0ELSO_0EEEEEENS4_6LayoutISC_NS5_IJNSA_ILi0EEESS_SS_EEEEENS5_IJNS4_10UnderscoreESV_SV_EEEEENS4_13SM90_TMA_LOADENS4_14ComposedLayoutINS4_7SwizzleILi3ELi4ELi3EEENS4_18smem_ptr_flag_bitsILi16EEENSR_INS5_IJNSA_ILi8EEESE_EEENS5_IJSE_SB_EEEEEEEvNS4_8identityESY_S18_vS19_EENS_8epilogue10collective18CollectiveEpilogueINS1B_23Sm100TmaWarpSpecializedILi4ELi2ELi16ELb1ELb0EEEJSG_NS5_IJNSR_ISE_SB_EENSR_INSA_ILi32EEESB_EEEEESH_SI_SH_SI_NS1B_6fusion15FusionCallbacksIS1F_NS1K_17LinearCombinationISH_fSH_fLNS_15FloatRoundStyleE2EEESG_S1J_JEEENS4_5SM1004TMEM4LOAD26SM100_TMEM_LOAD_16dp256b4xESY_NSZ_INS10_ILi2ELi4ELi3EEES13_NSR_INS5_IJS14_S1H_EEENS5_IJS1H_SB_EEEEEEENS4_17SM75_U32x4_LDSM_NENS4_14SM90_TMA_STOREES1Y_NS4_17SM90_U32x4_STSM_NENS4_39AutoVectorizingCopyWithAssumedAlignmentILi128EEEEEEvvEEEEvNT_6ParamsE,@"STO_CUDA_ENTRY STV_DEFAULT"
_ZN7cutlass13device_kernelINS_4gemm6kernel13GemmUniversalIN4cute5tupleIJiiiiEEENS1_10collective13CollectiveMmaINS1_35MainloopSm100TmaUmmaWarpSpecializedILi8ELi2ELi4ENS5_IJNS4_1CILi1EEESB_SB_EEEEENS5_IJNSA_ILi64EEENSA_ILi128EEESE_EEENS_6half_tENS5_IJlSB_lEEESH_SI_NS4_8TiledMMAINS4_8MMA_AtomIJNS4_20SM100_MMA_F16BF16_SSISH_SH_fLi64ELi128ELNS4_4UMMA5MajorE0ELSN_0ELNSM_7ScaleInE0ELSO_0EEEEEENS4_6LayoutISC_NS5_IJNSA_ILi0EEESS_SS_EEEEENS5_IJNS4_10UnderscoreESV_SV_EEEEENS4_13SM90_TMA_LOADENS4_14ComposedLayoutINS4_7SwizzleILi3ELi4ELi3EEENS4_18smem_ptr_flag_bitsILi16EEENSR_INS5_IJNSA_ILi8EEESE_EEENS5_IJSE_SB_EEEEEEEvNS4_8identityESY_S18_vS19_EENS_8epilogue10collective18CollectiveEpilogueINS1B_23Sm100TmaWarpSpecializedILi4ELi2ELi16ELb1ELb0EEEJSG_NS5_IJNSR_ISE_SB_EENSR_INSA_ILi32EEESB_EEEEESH_SI_SH_SI_NS1B_6fusion15FusionCallbacksIS1F_NS1K_17LinearCombinationISH_fSH_fLNS_15FloatRoundStyleE2EEESG_S1J_JEEENS4_5SM1004TMEM4LOAD26SM100_TMEM_LOAD_16dp256b4xESY_NSZ_INS10_ILi2ELi4ELi3EEES13_NSR_INS5_IJS14_S1H_EEENS5_IJS1H_SB_EEEEEEENS4_17SM75_U32x4_LDSM_NENS4_14SM90_TMA_STOREES1Y_NS4_17SM90_U32x4_STSM_NENS4_39AutoVectorizingCopyWithAssumedAlignmentILi128EEEEEEvvEEEEvNT_6ParamsE:
[----:B------:R-:W1:Y:S01]  /*0000*/  LDC R1, c[0x0][0x37c] ;  /* 0x0000df00ff017b82 */ /* 0x000e620000000800 */
[----:B------:R-:W2:Y:S01]  /*0010*/  S2R R72, SR_TID.X ;  /* 0x0000000000487919 */ /* 0x000ea20000002100 */
[----:B------:R-:W3:Y:S01]  /*0020*/  LDCU.64 UR4, c[0x0][0x890] ;  /* 0x00011200ff0477ac */ /* 0x000ee20008000a00 */
[----:B------:R-:W-:Y:S02]  /*0030*/  PRMT R59, RZ, 0x7610, R59 ;  /* 0x00007610ff3b7816 */ /* 0x000fe4000000003b */
[----:B------:R-:W-:Y:S01]  /*0040*/  ELECT P5, URZ, PT ;  /* 0x0000000000ff782f */ /* 0x000fe200038a0000 */
[----:B------:R-:W4:Y:S01]  /*0050*/  LDCU.64 UR46, c[0x0][0x358] ;  /* 0x00006b00ff2e77ac */ /* 0x000f220008000a00 */
[----:B---3--:R-:W-:-:S04]  /*0060*/  UISETP.NE.U32.AND UP0, UPT, UR4, URZ, UPT ;  /* 0x000000ff0400728c */ /* 0x008fc8000bf05070 */
[----:B------:R-:W-:Y:S01]  /*0070*/  UISETP.NE.AND.EX UP0, UPT, UR5, URZ, UPT, UP0 ;  /* 0x000000ff0500728c */ /* 0x000fe2000bf05300 */
[----:B--2---:R-:W-:-:S05]  /*0080*/  SHF.R.U32.HI R65, RZ, 0x5, R72 ;  /* 0x00000005ff417819 */ /* 0x004fca0000011648 */
[----:B------:R-:W2:Y:S02]  /*0090*/  SHFL.IDX PT, R0, R65, RZ, 0x1f ;  /* 0x00001fff41007589 */ /* 0x000ea400000e0000 */
[----:B--2---:R-:W-:Y:S01]  /*00a0*/  R2UR UR8, R0 ;  /* 0x00000000000872ca */ /* 0x004fe200000e0000 */
[----:B-1--4-:R-:W-:-:S14]  /*00b0*/  BRA.U UP0, `(.L_x_0) ;  /* 0x00000001002c7547 */ /* 0x012fdc000b800000 */
[----:B------:R-:W1:Y:S02]  /*00c0*/  LDCU.64 UR6, c[0x0][0x888] ;  /* 0x00011100ff0677ac */ /* 0x000e640008000a00 */
[----:B-1----:R-:W-:-:S04]  /*00d0*/  UISETP.NE.U32.AND UP0, UPT, UR6, URZ, UPT ;  /* 0x000000ff0600728c */ /* 0x002fc8000bf05070 */
[----:B------:R-:W-:-:S09]  /*00e0*/  UISETP.NE.AND.EX UP0, UPT, UR7, URZ, UPT, UP0 ;  /* 0x000000ff0700728c */ /* 0x000fd2000bf05300 */
[----:B------:R-:W-:Y:S05]  /*00f0*/  BRA.U !UP0, `(.L_x_1) ;  /* 0x0000000108107547 */ /* 0x000fea000b800000 */
[----:B------:R-:W1:Y:S02]  /*0100*/  LDC.64 R2, c[0x0][0x888] ;  /* 0x00022200ff027b82 */ /* 0x000e640000000a00 */
[----:B-1----:R1:W5:Y:S01]  /*0110*/  LDG.E R35, desc[UR46][R2.64] ;  /* 0x0000002e02237981 */ /* 0x002362000c1e1900 */
[----:B------:R-:W-:Y:S01]  /*0120*/  HFMA2 R59, -RZ, RZ, 0, 5.9604644775390625e-08 ;  /* 0x00000001ff3b7431 */ /* 0x000fe200000001ff */
[----:B------:R-:W-:Y:S05]  /*0130*/  BRA `(.L_x_0) ;  /* 0x00000000000c7947 */ /* 0x000fea0003800000 */
.L_x_1:
[----:B------:R-:W1:Y:S01]  /*0140*/  LDCU UR6, c[0x0][0x880] ;  /* 0x00011000ff0677ac */ /* 0x000e620008000800 */
[----:B------:R-:W-:Y:S01]  /*0150*/  HFMA2 R59, -RZ, RZ, 0, 5.9604644775390625e-08 ;  /* 0x00000001ff3b7431 */ /* 0x000fe200000001ff */
[----:B-1----:R-:W-:-:S07]  /*0160*/  MOV R35, UR6 ;  /* 0x0000000600237c02 */ /* 0x002fce0008000f00 */
.L_x_0:
[----:B------:R-:W2:Y:S02]  /*0170*/  LDCU.64 UR6, c[0x0][0x8b0] ;  /* 0x00011600ff0677ac */ /* 0x000ea40008000a00 */
[----:B--2---:R-:W-:-:S04]  /*0180*/  UISETP.NE.U32.AND UP0, UPT, UR6, URZ, UPT ;  /* 0x000000ff0600728c */ /* 0x004fc8000bf05070 */
[----:B------:R-:W-:-:S09]  /*0190*/  UISETP.NE.AND.EX UP0, UPT, UR7, URZ, UPT, UP0 ;  /* 0x000000ff0700728c */ /* 0x000fd2000bf05300 */
[----:B------:R-:W-:Y:S05]  /*01a0*/  BRA.U UP0, `(.L_x_2) ;  /* 0x0000000100247547 */ /* 0x000fea000b800000 */
[----:B------:R-:W2:Y:S02]  /*01b0*/  LDCU.64 UR6, c[0x0][0x8a8] ;  /* 0x00011500ff0677ac */ /* 0x000ea40008000a00 */
[----:B--2---:R-:W-:-:S04]  /*01c0*/  UISETP.NE.U32.AND UP0, UPT, UR6, URZ, UPT ;  /* 0x000000ff0600728c */ /* 0x004fc8000bf05070 */
[----:B------:R-:W-:-:S09]  /*01d0*/  UISETP.NE.AND.EX UP0, UPT, UR7, URZ, UPT, UP0 ;  /* 0x000000ff0700728c */ /* 0x000fd2000bf05300 */
[----:B------:R-:W-:Y:S05]  /*01e0*/  BRA.U !UP0, `(.L_x_3) ;  /* 0x00000001080c7547 */ /* 0x000fea000b800000 */
[----:B-1----:R-:W1:Y:S02]  /*01f0*/  LDC.64 R2, c[0x0][0x8a8] ;  /* 0x00022a00ff027b82 */ /* 0x002e640000000a00 */
[----:B-1----:R2:W5:Y:S01]  /*0200*/  LDG.E R33, desc[UR46][R2.64] ;  /* 0x0000002e02217981 */ /* 0x002562000c1e1900 */
[----:B------:R-:W-:Y:S05]  /*0210*/  BRA `(.L_x_2) ;  /* 0x0000000000087947 */ /* 0x000fea0003800000 */
.L_x_3:
[----:B------:R-:W2:Y:S02]  /*0220*/  LDCU UR6, c[0x0][0x8a0] ;  /* 0x00011400ff0677ac */ /* 0x000ea40008000800 */
[----:B--2---:R-:W-:Y:S02]  /*0230*/  MOV R33, UR6 ;  /* 0x0000000600217c02 */ /* 0x004fe40008000f00 */
.L_x_2:
[----:B------:R-:W-:Y:S01]  /*0240*/  IMAD.U32 R0, RZ, RZ, UR8 ;  /* 0x00000008ff007e24 */ /* 0x000fe2000f8e00ff */
[----:B------:R-:W-:Y:S04]  /*0250*/  BSSY.RECONVERGENT B0, `(.L_x_4) ;  /* 0x000000c000007945 */ /* 0x000fe80003800200 */
[C---:B------:R-:W-:Y:S02]  /*0260*/  ISETP.NE.OR P1, PT, R0.reuse, 0x1, !P5 ;  /* 0x000000010000780c */ /* 0x040fe40006f25670 */
[----:B------:R-:W-:-:S11]  /*0270*/  ISETP.NE.OR P0, PT, R0, 0x3, !P5 ;  /* 0x000000030000780c */ /* 0x000fd60006f05670 */
[----:B------:R-:W-:Y:S05]  /*0280*/  @P1 BRA `(.L_x_5) ;  /* 0x0000000000201947 */ /* 0x000fea0003800000 */
[----:B------:R-:W3:Y:S02]  /*0290*/  LDCU.64 UR6, c[0x0][0x348] ;  /* 0x00006900ff0677ac */ /* 0x000ee40008000a00 */
[----:B---3--:R-:W-:Y:S02]  /*02a0*/  UIADD3 UR10, UP1, UPT, UR6, 0x80, URZ ;  /* 0x00000080060a7890 */ /* 0x008fe4000ff3e0ff */
[----:B------:R-:W-:Y:S02]  /*02b0*/  UIADD3 UR6, UP0, UPT, UR6, 0x180, URZ ;  /* 0x0000018006067890 */ /* 0x000fe4000ff1e0ff */
[----:B------:R-:W-:Y:S02]  /*02c0*/  UIADD3.X UR11, UPT, UPT, URZ, UR7, URZ, UP1, !UPT ;  /* 0x00000007ff0b7290 */ /* 0x000fe40008ffe4ff */
[----:B------:R-:W-:-:S07]  /*02d0*/  UIADD3.X UR7, UPT, UPT, URZ, UR7, URZ, UP0, !UPT ;  /* 0x00000007ff077290 */ /* 0x000fce00087fe4ff */
[----:B------:R3:W-:Y:S02]  /*02e0*/  UTMACCTL.PF [UR10] ;  /* 0x000000000a0079b9 */ /* 0x0007e40008040000 */
[----:B------:R3:W-:Y:S02]  /*02f0*/  UTMACCTL.PF [UR6] ;  /* 0x00000000060079b9 */ /* 0x0007e40008040000 */
[----:B---3--:R-:W-:Y:S01]  /*0300*/  NOP ;  /* 0x0000000000007918 */ /* 0x008fe20000000000 */
.L_x_5:
[----:B------:R-:W-:Y:S05]  /*0310*/  BSYNC.RECONVERGENT B0 ;  /* 0x0000000000007941 */ /* 0x000fea0003800200 */
.L_x_4:
[----:B------:R-:W-:Y:S04]  /*0320*/  BSSY.RECONVERGENT B0, `(.L_x_6) ;  /* 0x000000a000007945 */ /* 0x000fe80003800200 */
        /* <DEDUP_REMOVED lines=9> */
.L_x_7:
[----:B------:R-:W-:Y:S05]  /*03c0*/  BSYNC.RECONVERGENT B0 ;  /* 0x0000000000007941 */ /* 0x000fea0003800200 */
.L_x_6:
[----:B------:R-:W3:Y:S01]  /*03d0*/  LDCU.64 UR6, c[0x0][0x888] ;  /* 0x00011100ff0677ac */ /* 0x000ee20008000a00 */
[----:B------:R-:W-:Y:S02]  /*03e0*/  UISETP.EQ.U32.AND UP1, UPT, UR4, URZ, UPT ;  /* 0x000000ff0400728c */ /* 0x000fe4000bf22070 */
[----:B------:R-:W-:Y:S02]  /*03f0*/  UPLOP3.LUT UP2, UPT, UPT, UPT, UPT, 0x80, 0x8 ;  /* 0x000000000008789c */ /* 0x000fe40003f4f070 */
[----:B---3--:R-:W-:-:S04]  /*0400*/  UISETP.NE.U32.AND UP0, UPT, UR6, URZ, UPT ;  /* 0x000000ff0600728c */ /* 0x008fc8000bf05070 */
[----:B------:R-:W-:-:S04]  /*0410*/  UISETP.NE.AND.EX UP0, UPT, UR7, URZ, UPT, UP0 ;  /* 0x000000ff0700728c */ /* 0x000fc8000bf05300 */
[----:B------:R-:W-:-:S04]  /*0420*/  UISETP.EQ.OR.EX UP3, UPT, UR5, URZ, !UP0, UP1 ;  /* 0x000000ff0500728c */ /* 0x000fc8000c762710 */
[----:B------:R-:W-:-:S05]  /*0430*/  UP2UR UR50, UPR, URZ, 0x8 ;  /* 0x00000008ff327883 */ /* 0x000fca0008000000 */
[----:B------:R-:W-:Y:S07]  /*0440*/  BRA.U !UP3, `(.L_x_8) ;  /* 0x000000010b207547 */ /* 0x000fee000b800000 */
[----:B------:R-:W-:Y:S01]  /*0450*/  UISETP.NE.U32.AND UP2, UPT, UR4, URZ, UPT ;  /* 0x000000ff0400728c */ /* 0x000fe2000bf45070 */
[----:B-----5:R-:W-:Y:S01]  /*0460*/  FSETP.NEU.AND P0, PT, R35, RZ, PT ;  /* 0x000000ff2300720b */ /* 0x020fe20003f0d000 */
[----:B------:R-:W-:Y:S02]  /*0470*/  USEL UR4, URZ, 0xffffffff, UP0 ;  /* 0xffffffffff047887 */ /* 0x000fe40008000000 */
[----:B------:R-:W-:-:S10]  /*0480*/  UISETP.NE.AND.EX UP2, UPT, UR5, URZ, UPT, UP2 ;  /* 0x000000ff0500728c */ /* 0x000fd4000bf45320 */
[----:B------:R-:W-:Y:S01]  /*0490*/  VOTEU.ANY UP1, P0 ;  /* 0x0000000000ff7886 */ /* 0x000fe20000020100 */
[----:B------:R-:W-:-:S04]  /*04a0*/  @!UP2 USEL UR4, URZ, 0xffffffff, UP1 ;  /* 0xffffffffff04a887 */ /* 0x000fc80008800000 */
[----:B------:R-:W-:-:S04]  /*04b0*/  ULOP3.LUT UR4, UR4, 0x1, URZ, 0xc0, !UPT ;  /* 0x0000000104047892 */ /* 0x000fc8000f8ec0ff */
[----:B------:R-:W-:-:S11]  /*04c0*/  UISETP.NE.U32.AND UP2, UPT, UR4, 0x1, UPT ;  /* 0x000000010400788c */ /* 0x000fd6000bf45070 */
.L_x_8:
[----:B-12---:R-:W1:Y:S01]  /*04d0*/  SHFL.IDX PT, R2, R65, RZ, 0x1f ;  /* 0x00001fff41027589 */ /* 0x006e6200000e0000 */
[----:B------:R-:W-:-:S04]  /*04e0*/  UISETP.NE.AND UP1, UPT, UR8, 0x2, UPT ;  /* 0x000000020800788c */ /* 0x000fc8000bf25270 */
[----:B------:R-:W-:Y:S01]  /*04f0*/  USEL UR6, URZ, 0x1, UP1 ;  /* 0x00000001ff067887 */ /* 0x000fe20008800000 */
[----:B-1----:R-:W-:-:S13]  /*0500*/  ISETP.NE.AND P0, PT, R2, RZ, PT ;  /* 0x000000ff0200720c */ /* 0x002fda0003f05270 */
[----:B------:R-:W-:Y:S05]  /*0510*/  @P0 BRA `(.L_x_9) ;  /* 0x0000000000680947 */ /* 0x000fea0003800000 */
[----:B------:R-:W1:Y:S01]  /*0520*/  S2UR UR5, SR_CgaCtaId ;  /* 0x00000000000579c3 */ /* 0x000e620000008800 */
[----:B------:R-:W-:Y:S01]  /*0530*/  UMOV UR7, 0x400 ;  /* 0x0000040000077882 */ /* 0x000fe20000000000 */
[----:B------:R-:W-:Y:S01]  /*0540*/  UMOV UR4, 0x1 ;  /* 0x0000000100047882 */ /* 0x000fe20000000000 */
[----:B------:R-:W-:Y:S01]  /*0550*/  ELECT P0, URZ, PT ;  /* 0x0000000000ff782f */ /* 0x000fe20003800000 */
[----:B------:R-:W-:-:S04]  /*0560*/  UIADD3 UR10, UPT, UPT, -UR4, 0x100000, URZ ;  /* 0x00100000040a7890 */ /* 0x000fc8000fffe1ff */
[----:B------:R-:W-:Y:S02]  /*0570*/  USHF.L.U32 UR11, UR10, 0xb, URZ ;  /* 0x0000000b0a0b7899 */ /* 0x000fe400080006ff */
[----:B------:R-:W-:Y:S02]  /*0580*/  USHF.L.U32 UR10, UR10, 0x1, URZ ;  /* 0x000000010a0a7899 */ /* 0x000fe400080006ff */
[----:B-1----:R-:W-:Y:S01]  /*0590*/  ULEA UR5, UR5, UR7, 0x18 ;  /* 0x0000000705057291 */ /* 0x002fe2000f8ec0ff */
[----:B------:R-:W1:Y:S11]  /*05a0*/  FENCE.VIEW.ASYNC.S ;  /* 0x00000000000073c6 */ /* 0x000e760000000000 */
[----:B-1----:R1:W2:Y:S01]  /*05b0*/  SYNCS.EXCH.64 URZ, [UR5], UR10 ;  /* 0x0000000a05ff75b2 */ /* 0x0022a20008000100 */
[----:B------:R1:W3:Y:S01]  /*05c0*/  SYNCS.EXCH.64 URZ, [UR5+0x40], UR10 ;  /* 0x0000400a05ff75b2 */ /* 0x0002e20008000100 */
[----:B------:R1:W4:Y:S01]  /*05d0*/  SYNCS.EXCH.64 URZ, [UR5+0x8], UR10 ;  /* 0x0000080a05ff75b2 */ /* 0x0003220008000100 */
[----:B------:R1:W1:Y:S01]  /*05e0*/  SYNCS.EXCH.64 URZ, [UR5+0x48], UR10 ;  /* 0x0000480a05ff75b2 */ /* 0x0002620008000100 */
        /* <DEDUP_REMOVED lines=12> */
[----:B------:R-:W-:Y:S01]  /*06b0*/  NOP ;  /* 0x0000000000007918 */ /* 0x000fe20000000000 */
.L_x_9:
[----:B------:R-:W2:Y:S01]  /*06c0*/  SHFL.IDX PT, R2, R65, RZ, 0x1f ;  /* 0x00001fff41027589 */ /* 0x000ea200000e0000 */
[----:B------:R-:W-:Y:S01]  /*06d0*/  NOP ;  /* 0x0000000000007918 */ /* 0x000fe20000000000 */
[----:B--2---:R-:W-:-:S13]  /*06e0*/  ISETP.NE.AND P0, PT, R2, 0x1, PT ;  /* 0x000000010200780c */ /* 0x004fda0003f05270 */
[----:B------:R-:W-:Y:S05]  /*06f0*/  @P0 BRA `(.L_x_10) ;  /* 0x0000000000580947 */ /* 0x000fea0003800000 */
[----:B------:R-:W2:Y:S01]  /*0700*/  S2UR UR7, SR_CgaCtaId ;  /* 0x00000000000779c3 */ /* 0x000ea20000008800 */
[----:B------:R-:W-:Y:S01]  /*0710*/  UMOV UR9, 0x400 ;  /* 0x0000040000097882 */ /* 0x000fe20000000000 */
[----:B-1----:R-:W-:Y:S01]  /*0720*/  UMOV UR5, 0x20 ;  /* 0x0000002000057882 */ /* 0x002fe20000000000 */
[----:B------:R-:W-:Y:S01]  /*0730*/  UMOV UR4, 0x80 ;  /* 0x0000008000047882 */ /* 0x000fe20000000000 */
[----:B------:R-:W-:-:S04]  /*0740*/  UIADD3 UR10, UPT, UPT, -UR5, 0x100000, URZ ;  /* 0x00100000050a7890 */ /* 0x000fc8000fffe1ff */
[----:B------:R-:W-:Y:S02]  /*0750*/  USHF.L.U32 UR11, UR10, 0xb, URZ ;  /* 0x0000000b0a0b7899 */ /* 0x000fe400080006ff */
[----:B------:R-:W-:Y:S02]  /*0760*/  USHF.L.U32 UR10, UR10, 0x1, URZ ;  /* 0x000000010a0a7899 */ /* 0x000fe400080006ff */
[----:B------:R-:W-:-:S04]  /*0770*/  UIADD3 UR4, UPT, UPT, -UR4, 0x100000, URZ ;  /* 0x0010000004047890 */ /* 0x000fc8000fffe1ff */
[----:B------:R-:W-:Y:S02]  /*0780*/  USHF.L.U32 UR5, UR4, 0xb, URZ ;  /* 0x0000000b04057899 */ /* 0x000fe400080006ff */
[----:B------:R-:W-:Y:S01]  /*0790*/  USHF.L.U32 UR4, UR4, 0x1, URZ ;  /* 0x0000000104047899 */ /* 0x000fe200080006ff */
[----:B------:R-:W-:Y:S01]  /*07a0*/  ELECT P0, URZ, PT ;  /* 0x0000000000ff782f */ /* 0x000fe20003800000 */
[----:B--2---:R-:W-:Y:S01]  /*07b0*/  ULEA UR7, UR7, UR9, 0x18 ;  /* 0x0000000907077291 */ /* 0x004fe2000f8ec0ff */
[----:B------:R-:W1:Y:S11]  /*07c0*/  FENCE.VIEW.ASYNC.S ;  /* 0x00000000000073c6 */ /* 0x000e760000000000 */
[----:B-1----:R2:W1:Y:S01]  /*07d0*/  SYNCS.EXCH.64 URZ, [UR7+0x80], UR10 ;  /* 0x0000800a07ff75b2 */ /* 0x0024620008000100 */
[----:B------:R2:W1:Y:S01]  /*07e0*/  SYNCS.EXCH.64 URZ, [UR7+0xa0], UR4 ;  /* 0x0000a00407ff75b2 */ /* 0x0004620008000100 */
[----:B------:R2:W1:Y:S01]  /*07f0*/  SYNCS.EXCH.64 URZ, [UR7+0x88], UR10 ;  /* 0x0000880a07ff75b2 */ /* 0x0004620008000100 */
[----:B------:R2:W1:Y:S01]  /*0800*/  SYNCS.EXCH.64 URZ, [UR7+0xa8], UR4 ;  /* 0x0000a80407ff75b2 */ /* 0x0004620008000100 */
[----:B------:R2:W1:Y:S01]  /*0810*/  SYNCS.EXCH.64 URZ, [UR7+0x90], UR10 ;  /* 0x0000900a07ff75b2 */ /* 0x0004620008000100 */
[----:B------:R2:W1:Y:S01]  /*0820*/  SYNCS.EXCH.64 URZ, [UR7+0xb0], UR4 ;  /* 0x0000b00407ff75b2 */ /* 0x0004620008000100 */
[----:B------:R2:W1:Y:S01]  /*0830*/  SYNCS.EXCH.64 URZ, [UR7+0x98], UR10 ;  /* 0x0000980a07ff75b2 */ /* 0x0004620008000100 */
[----:B------:R2:W1:Y:S02]  /*0840*/  SYNCS.EXCH.64 URZ, [UR7+0xb8], UR4 ;  /* 0x0000b80407ff75b2 */ /* 0x0004640008000100 */
[----:B--2---:R-:W-:Y:S01]  /*0850*/  NOP ;  /* 0x0000000000007918 */ /* 0x004fe20000000000 */
.L_x_10:
[----:B------:R-:W2:Y:S01]  /*0860*/  SHFL.IDX PT, R2, R65, RZ, 0x1f ;  /* 0x00001fff41027589 */ /* 0x000ea200000e0000 */
[----:B------:R-:W-:Y:S01]  /*0870*/  NOP ;  /* 0x0000000000007918 */ /* 0x000fe20000000000 */
[----:B--2---:R-:W-:-:S13]  /*0880*/  ISETP.NE.AND P0, PT, R2, 0x3, PT ;  /* 0x000000030200780c */ /* 0x004fda0003f05270 */
[----:B------:R-:W-:Y:S05]  /*0890*/  @P0 BRA `(.L_x_11) ;  /* 0x0000000000300947 */ /* 0x000fea0003800000 */
[----:B-1----:R-:W1:Y:S01]  /*08a0*/  S2UR UR5, SR_CgaCtaId ;  /* 0x00000000000579c3 */ /* 0x002e620000008800 */
        /* <DEDUP_REMOVED lines=8> */
[----:B-1----:R2:W1:Y:S01]  /*0930*/  SYNCS.EXCH.64 URZ, [UR5+0xc0], UR10 ;  /* 0x0000c00a05ff75b2 */ /* 0x0024620008000100 */
[----:B------:R2:W1:Y:S02]  /*0940*/  SYNCS.EXCH.64 URZ, [UR5+0xc8], UR10 ;  /* 0x0000c80a05ff75b2 */ /* 0x0004640008000100 */
[----:B--2---:R-:W-:Y:S01]  /*0950*/  NOP ;  /* 0x0000000000007918 */ /* 0x004fe20000000000 */
.L_x_11:
[----:B------:R-:W2:Y:S01]  /*0960*/  SHFL.IDX PT, R2, R65, RZ, 0x1f ;  /* 0x00001fff41027589 */ /* 0x000ea200000e0000 */
[----:B------:R-:W-:Y:S01]  /*0970*/  NOP ;  /* 0x0000000000007918 */ /* 0x000fe20000000000 */
[----:B--2---:R-:W-:-:S13]  /*0980*/  ISETP.NE.AND P0, PT, R2, 0x4, PT ;  /* 0x000000040200780c */ /* 0x004fda0003f05270 */
[----:B------:R-:W-:Y:S05]  /*0990*/  @P0 BRA `(.L_x_12) ;  /* 0x00000000004c0947 */ /* 0x000fea0003800000 */
[----:B-1----:R-:W1:Y:S01]  /*09a0*/  S2UR UR5, SR_CgaCtaId ;  /* 0x00000000000579c3 */ /* 0x002e620000008800 */
[----:B------:R-:W-:Y:S01]  /*09b0*/  UMOV UR9, 0x100 ;  /* 0x0000010000097882 */ /* 0x000fe20000000000 */
[----:B------:R-:W-:Y:S01]  /*09c0*/  UMOV UR7, 0x400 ;  /* 0x0000040000077882 */ /* 0x000fe20000000000 */
[----:B------:R-:W-:Y:S01]  /*09d0*/  USEL UR9, UR9, 0xe0, UP2 ;  /* 0x000000e009097887 */ /* 0x000fe20009000000 */
[----:B------:R-:W-:Y:S01]  /*09e0*/  UMOV UR4, 0x1 ;  /* 0x0000000100047882 */ /* 0x000fe20000000000 */
[----:B------:R-:W-:Y:S01]  /*09f0*/  ELECT P0, URZ, PT ;  /* 0x0000000000ff782f */ /* 0x000fe20003800000 */
[----:B------:R-:W-:-:S04]  /*0a00*/  UIADD3 UR10, UPT, UPT, -UR4, 0x100000, URZ ;  /* 0x00100000040a7890 */ /* 0x000fc8000fffe1ff */
[----:B------:R-:W-:Y:S02]  /*0a10*/  USHF.L.U32 UR11, UR10, 0xb, URZ ;  /* 0x0000000b0a0b7899 */ /* 0x000fe400080006ff */
[----:B------:R-:W-:Y:S02]  /*0a20*/  USHF.L.U32 UR10, UR10, 0x1, URZ ;  /* 0x000000010a0a7899 */ /* 0x000fe400080006ff */
[----:B------:R-:W-:-:S04]  /*0a30*/  UIADD3 UR12, UPT, UPT, -UR9, 0x100000, URZ ;  /* 0x00100000090c7890 */ /* 0x000fc8000fffe1ff */
[----:B------:R-:W-:Y:S02]  /*0a40*/  USHF.L.U32 UR13, UR12, 0xb, URZ ;  /* 0x0000000b0c0d7899 */ /* 0x000fe400080006ff */
[----:B------:R-:W-:Y:S02]  /*0a50*/  USHF.L.U32 UR12, UR12, 0x1, URZ ;  /* 0x000000010c0c7899 */ /* 0x000fe400080006ff */
[----:B-1----:R-:W-:Y:S01]  /*0a60*/  ULEA UR5, UR5, UR7, 0x18 ;  /* 0x0000000705057291 */ /* 0x002fe2000f8ec0ff */
[----:B------:R-:W1:Y:S11]  /*0a70*/  FENCE.VIEW.ASYNC.S ;  /* 0x00000000000073c6 */ /* 0x000e760000000000 */
[----:B-1----:R2:W1:Y:S01]  /*0a80*/  SYNCS.EXCH.64 URZ, [UR5+0xd0], UR10 ;  /* 0x0000d00a05ff75b2 */ /* 0x0024620008000100 */
[----:B------:R2:W1:Y:S01]  /*0a90*/  SYNCS.EXCH.64 URZ, [UR5+0xe0], UR12 ;  /* 0x0000e00c05ff75b2 */ /* 0x0004620008000100 */
[----:B------:R2:W1:Y:S01]  /*0aa0*/  SYNCS.EXCH.64 URZ, [UR5+0xd8], UR10 ;  /* 0x0000d80a05ff75b2 */ /* 0x0004620008000100 */
[----:B------:R2:W1:Y:S02]  /*0ab0*/  SYNCS.EXCH.64 URZ, [UR5+0xe8], UR12 ;  /* 0x0000e80c05ff75b2 */ /* 0x0004640008000100 */
[----:B--2---:R-:W-:Y:S01]  /*0ac0*/  NOP ;  /* 0x0000000000007918 */ /* 0x004fe20000000000 */
.L_x_12:
        /* <DEDUP_REMOVED lines=26> */
.L_x_13:
        /* <DEDUP_REMOVED lines=18> */
.L_x_14:
[----:B-1----:R-:W1:Y:S01]  /*0d90*/  S2UR UR5, SR_CTAID.X ;  /* 0x00000000000579c3 */ /* 0x002e620000002500 */
[----:B------:R-:W-:-:S05]  /*0da0*/  CS2R.32 R60, SR_CgaSize ;  /* 0x00000000003c7805 */ /* 0x000fca0000008a00 */
[----:B------:R-:W-:-:S05]  /*0db0*/  IMAD R60, R60, -0xa0, RZ ;  /* 0xffffff603c3c7824 */ /* 0x000fca00078e02ff */
[----:B------:R-:W-:-:S14]  /*0dc0*/  R2UR UR9, R60 ;  /* 0x000000003c0972ca */ /* 0x000fdc00000e0000 */
[----:B------:R-:W2:Y:S01]  /*0dd0*/  LDCU UR9, c[0x0][UR9+0x2b0] ;  /* 0x00005600090977ac */ /* 0x000ea20008000800 */
[----:B------:R-:W-:Y:S01]  /*0de0*/  NOP ;  /* 0x0000000000007918 */ /* 0x000fe20000000000 */
[----:B------:R-:W-:-:S05]  /*0df0*/  CS2R.32 R60, SR_CgaSize ;  /* 0x00000000003c7805 */ /* 0x000fca0000008a00 */
[----:B------:R-:W-:-:S05]  /*0e00*/  IMAD R60, R60, -0xa0, RZ ;  /* 0xffffff603c3c7824 */ /* 0x000fca00078e02ff */
[----:B------:R-:W-:-:S14]  /*0e10*/  R2UR UR7, R60 ;  /* 0x000000003c0772ca */ /* 0x000fdc00000e0000 */
[----:B------:R-:W3:Y:S01]  /*0e20*/  LDCU UR7, c[0x0][UR7+0x2b4] ;  /* 0x00005680070777ac */ /* 0x000ee20008000800 */
[----:B------:R-:W4:Y:S08]  /*0e30*/  S2UR UR4, SR_CTAID.Y ;  /* 0x00000000000479c3 */ /* 0x000f300000002600 */
[----:B------:R-:W3:Y:S01]  /*0e40*/  LDC R9, c[0x0][0xb24] ;  /* 0x0002c900ff097b82 */ /* 0x000ee20000000800 */
[----:B-1----:R-:W-:-:S02]  /*0e50*/  I2FP.F32.U32 R4, UR5 ;  /* 0x0000000500047c45 */ /* 0x002fc40008201000 */
[----:B------:R-:W-:-:S05]  /*0e60*/  CS2R.32 R5, SR_CgaSize ;  /* 0x0000000000057805 */ /* 0x000fca0000008a00 */
[----:B------:R-:W-:-:S06]  /*0e70*/  IMAD R5, R5, -0xa0, RZ ;  /* 0xffffff6005057824 */ /* 0x000fcc00078e02ff */
[----:B------:R-:W1:Y:S01]  /*0e80*/  LDC R5, c[0x0][R5+0x2a0] ;  /* 0x0000a80005057b82 */ /* 0x000e620000000800 */
[----:B------:R-:W-:Y:S01]  /*0e90*/  MOV R21, UR5 ;  /* 0x0000000500157c02 */ /* 0x000fe20008000f00 */
[----:B--2---:R-:W-:Y:S01]  /*0ea0*/  FMUL R4, R4, UR9 ;  /* 0x0000000904047c20 */ /* 0x004fe20008400000 */
[----:B----4-:R-:W-:Y:S02]  /*0eb0*/  I2FP.F32.U32 R2, UR4 ;  /* 0x0000000400027c45 */ /* 0x010fe40008201000 */
[----:B------:R-:W-:-:S05]  /*0ec0*/  CS2R.32 R3, SR_CgaSize ;  /* 0x0000000000037805 */ /* 0x000fca0000008a00 */
[----:B------:R-:W-:-:S06]  /*0ed0*/  IMAD R3, R3, -0xa0, RZ ;  /* 0xffffff6003037824 */ /* 0x000fcc00078e02ff */
[----:B------:R-:W2:Y:S01]  /*0ee0*/  LDC R3, c[0x0][R3+0x2a4] ;  /* 0x0000a90003037b82 */ /* 0x000ea20000000800 */
[----:B------:R-:W4:Y:S01]  /*0ef0*/  F2I.U32.TRUNC.NTZ R60, R4 ;  /* 0x00000004003c7305 */ /* 0x000f22000020f000 */
[----:B------:R-:W-:Y:S01]  /*0f00*/  MOV R20, UR4 ;  /* 0x0000000400147c02 */ /* 0x000fe20008000f00 */
[----:B---3--:R-:W-:-:S05]  /*0f10*/  FMUL R2, R2, UR7 ;  /* 0x0000000702027c20 */ /* 0x008fca0008400000 */
[----:B------:R-:W-:Y:S01]  /*0f20*/  BAR.SYNC.DEFER_BLOCKING 0x0 ;  /* 0x0000000000007b1d */ /* 0x000fe20000010000 */
[----:B------:R-:W-:-:S05]  /*0f30*/  ISETP.GE.AND P0, PT, R9, 0x1, PT ;  /* 0x000000010900780c */ /* 0x000fca0003f06270 */
[----:B------:R-:W3:Y:S02]  /*0f40*/  F2I.U32.TRUNC.NTZ R58, R2 ;  /* 0x00000002003a7305 */ /* 0x000ee4000020f000 */
[----:B------:R-:W2:Y:S01]  /*0f50*/  S2UR UR36, SR_CTAID.Z ;  /* 0x00000000002479c3 */ /* 0x000ea20000002700 */
[----:B----4-:R-:W-:-:S05]  /*0f60*/  IADD3 R60, PT, PT, -R60, RZ, RZ ;  /* 0x000000ff3c3c7210 */ /* 0x010fca0007ffe1ff */
[----:B-1----:R-:W-:Y:S01]  /*0f70*/  IMAD R60, R5, R60, UR5 ;  /* 0x00000005053c7e24 */ /* 0x002fe2000f8e023c */
[----:B---3--:R-:W-:-:S05]  /*0f80*/  IADD3 R58, PT, PT, -R58, RZ, RZ ;  /* 0x000000ff3a3a7210 */ /* 0x008fca0007ffe1ff */
[----:B--2---:R-:W-:Y:S01]  /*0f90*/  IMAD R58, R3, R58, UR4 ;  /* 0x00000004033a7e24 */ /* 0x004fe2000f8e023a */
[----:B------:R-:W-:Y:S06]  /*0fa0*/  @!P0 BRA `(.L_x_15) ;  /* 0x0000000000b88947 */ /* 0x000fec0003800000 */
[----:B------:R-:W1:Y:S01]  /*0fb0*/  LDC.64 R4, c[0x0][0xb18] ;  /* 0x0002c600ff047b82 */ /* 0x000e620000000a00 */
[----:B------:R-:W-:-:S07]  /*0fc0*/  ISETP.NE.AND P0, PT, R9, 0x1, PT ;  /* 0x000000010900780c */ /* 0x000fce0003f05270 */
[----:B------:R-:W2:Y:S08]  /*0fd0*/  LDC R10, c[0x0][0xb0c] ;  /* 0x0002c300ff0a7b82 */ /* 0x000eb00000000800 */
[----:B------:R-:W3:Y:S08]  /*0fe0*/  LDC R11, c[0x0][0x370] ;  /* 0x0000dc00ff0b7b82 */ /* 0x000ef00000000800 */
[----:B------:R-:W4:Y:S01]  /*0ff0*/  LDC R12, c[0x0][0x374] ;  /* 0x0000dd00ff0c7b82 */ /* 0x000f220000000800 */
[----:B-1----:R-:W-:-:S07]  /*1000*/  ISETP.NE.AND P1, PT, R4, 0x1, PT ;  /* 0x000000010400780c */ /* 0x002fce0003f25270 */
[----:B------:R-:W3:Y:S01]  /*1010*/  LDC.64 R6, c[0x0][0xb10] ;  /* 0x0002c400ff067b82 */ /* 0x000ee20000000a00 */
[----:B--2---:R-:W-:-:S07]  /*1020*/  ISETP.NE.AND P2, PT, R10, 0x1, PT ;  /* 0x000000010a00780c */ /* 0x004fce0003f45270 */
[----:B------:R-:W1:Y:S08]  /*1030*/  LDC R8, c[0x0][0xb20] ;  /* 0x0002c800ff087b82 */ /* 0x000e700000000800 */
[----:B------:R-:W2:Y:S01]  /*1040*/  LDC.64 R2, c[0x0][0xb28] ;  /* 0x0002ca00ff027b82 */ /* 0x000ea20000000a00 */
[----:B----4-:R-:W-:-:S04]  /*1050*/  IMAD.HI.U32 R13, R12, R5, RZ ;  /* 0x000000050c0d7227 */ /* 0x010fc800078e00ff */
[----:B------:R-:W-:-:S04]  /*1060*/  IMAD.HI.U32 R5, R20, R5, RZ ;  /* 0x0000000514057227 */ /* 0x000fc800078e00ff */
[----:B---3--:R-:W-:-:S04]  /*1070*/  IMAD.HI.U32 R14, R11, R6, RZ ;  /* 0x000000060b0e7227 */ /* 0x008fc800078e00ff */
[C---:B------:R-:W-:Y:S01]  /*1080*/  IMAD.HI.U32 R16, R21.reuse, R6, RZ ;  /* 0x0000000615107227 */ /* 0x040fe200078e00ff */
[-C--:B------:R-:W-:Y:S02]  /*1090*/  @P2 SHF.R.U32.HI R11, RZ, R7.reuse, R14 ;  /* 0x00000007ff0b2219 */ /* 0x080fe4000001160e */
[-C--:B-1----:R-:W-:Y:S02]  /*10a0*/  @P1 SHF.R.U32.HI R12, RZ, R8.reuse, R13 ;  /* 0x00000008ff0c1219 */ /* 0x082fe4000001160d */
[----:B------:R-:W-:Y:S02]  /*10b0*/  SHF.R.U32.HI R5, RZ, R8, R5 ;  /* 0x00000008ff057219 */ /* 0x000fe40000011605 */
[----:B------:R-:W-:Y:S02]  /*10c0*/  SHF.R.U32.HI R16, RZ, R7, R16 ;  /* 0x00000007ff107219 */ /* 0x000fe40000011610 */
[----:B------:R-:W-:Y:S01]  /*10d0*/  SEL R5, R20, R5, !P1 ;  /* 0x0000000514057207 */ /* 0x000fe20004800000 */
[----:B--2---:R-:W-:Y:S01]  /*10e0*/  IMAD.HI.U32 R14, R12, R2, RZ ;  /* 0x000000020c0e7227 */ /* 0x004fe200078e00ff */
[----:B------:R-:W-:-:S02]  /*10f0*/  SEL R7, R21, R16, !P2 ;  /* 0x0000001015077207 */ /* 0x000fc40005000000 */
[----:B------:R-:W-:Y:S01]  /*1100*/  IADD3 R13, PT, PT, -R5, RZ, RZ ;  /* 0x000000ff050d7210 */ /* 0x000fe20007ffe1ff */
[----:B------:R-:W-:Y:S01]  /*1110*/  IMAD.HI.U32 R6, R11, R2, RZ ;  /* 0x000000020b067227 */ /* 0x000fe200078e00ff */
[----:B------:R-:W-:-:S03]  /*1120*/  @P0 SHF.R.U32.HI R12, RZ, R3, R14 ;  /* 0x00000003ff0c0219 */ /* 0x000fc6000001160e */
[----:B------:R-:W-:Y:S01]  /*1130*/  IMAD R13, R4, R13, R20 ;  /* 0x0000000d040d7224 */ /* 0x000fe200078e0214 */
[----:B------:R-:W-:Y:S01]  /*1140*/  @P0 SHF.R.U32.HI R11, RZ, R3, R6 ;  /* 0x00000003ff0b0219 */ /* 0x000fe20000011606 */
[----:B------:R-:W-:-:S04]  /*1150*/  IMAD R12, R12, R9, RZ ;  /* 0x000000090c0c7224 */ /* 0x000fc800078e02ff */
[----:B------:R-:W-:Y:S01]  /*1160*/  IMAD R6, R11, R9, RZ ;  /* 0x000000090b067224 */ /* 0x000fe200078e02ff */
[----:B------:R-:W-:-:S04]  /*1170*/  ISETP.GE.AND P1, PT, R5, R12, PT ;  /* 0x0000000c0500720c */ /* 0x000fc80003f26270 */
[----:B------:R-:W-:Y:S01]  /*1180*/  ISETP.GE.OR P1, PT, R7, R6, P1 ;  /* 0x000000060700720c */ /* 0x000fe20000f26670 */
[----:B------:R-:W-:-:S05]  /*1190*/  IMAD.HI.U32 R6, R5, R2, RZ ;  /* 0x0000000205067227 */ /* 0x000fca00078e00ff */
[----:B------:R-:W-:-:S04]  /*11a0*/  SHF.R.U32.HI R6, RZ, R3, R6 ;  /* 0x00000003ff067219 */ /* 0x000fc80000011606 */
[----:B------:R-:W-:-:S03]  /*11b0*/  SEL R6, R5, R6, !P0 ;  /* 0x0000000605067207 */ /* 0x000fc60004000000 */
[----:B------:R-:W-:Y:S01]  /*11c0*/  @!P1 IMAD.HI.U32 R8, R7, R2, RZ ;  /* 0x0000000207089227 */ /* 0x000fe200078e00ff */
[----:B------:R-:W-:-:S04]  /*11d0*/  IADD3 R2, PT, PT, -R6, RZ, RZ ;  /* 0x000000ff06027210 */ /* 0x000fc80007ffe1ff */
[----:B------:R-:W-:Y:S01]  /*11e0*/  @!P1 SHF.R.U32.HI R8, RZ, R3, R8 ;  /* 0x00000003ff089219 */ /* 0x000fe20000011608 */
[----:B------:R-:W-:-:S03]  /*11f0*/  IMAD R2, R9, R2, R5 ;  /* 0x0000000209027224 */ /* 0x000fc600078e0205 */
[----:B------:R-:W-:-:S05]  /*1200*/  @!P1 SEL R3, R7, R8, !P0 ;  /* 0x0000000807039207 */ /* 0x000fca0004000000 */
[--C-:B------:R-:W-:Y:S02]  /*1210*/  @!P1 IMAD.IADD R6, R6, 0x1, -R3.reuse ;  /* 0x0000000106069824 */ /* 0x100fe400078e0a03 */
[----:B------:R-:W-:Y:S01]  /*1220*/  @!P1 IMAD R3, R2, R11, R3 ;  /* 0x0000000b02039224 */ /* 0x000fe200078e0203 */
[----:B------:R-:W-:Y:S01]  /*1230*/  IADD3 R2, PT, PT, -R7, RZ, RZ ;  /* 0x000000ff07027210 */ /* 0x000fe20007ffe1ff */
[----:B------:R-:W-:Y:S02]  /*1240*/  @!P1 IMAD R5, R6, R9, R7 ;  /* 0x0000000906059224 */ /* 0x000fe400078e0207 */
[----:B------:R-:W-:Y:S02]  /*1250*/  @!P1 IMAD.MOV.U32 R7, RZ, RZ, R3 ;  /* 0x000000ffff079224 */ /* 0x000fe400078e0003 */
[----:B------:R-:W-:Y:S02]  /*1260*/  IMAD R2, R10, R2, R21 ;  /* 0x000000020a027224 */ /* 0x000fe400078e0215 */
[----:B------:R-:W-:-:S02]  /*1270*/  IMAD R20, R5, R4, R13 ;  /* 0x0000000405147224 */ /* 0x000fc400078e020d */
[----:B------:R-:W-:Y:S02]  /*1280*/  IMAD R21, R7, R10, R2 ;  /* 0x0000000a07157224 */ /* 0x000fe400078e0202 */
.L_x_15:
[----:B------:R-:W1:Y:S01]  /*1290*/  LDCU UR4, c[0x0][0xb30] ;  /* 0x00016600ff0477ac */ /* 0x000e620008000800 */
[----:B------:R-:W2:Y:S08]  /*12a0*/  S2UR UR37, SR_CgaCtaId ;  /* 0x00000000002579c3 */ /* 0x000eb00000008800 */
[----:B------:R-:W3:Y:S01]  /*12b0*/  LDC R26, c[0x0][0xb24] ;  /* 0x0002c900ff1a7b82 */ /* 0x000ee20000000800 */
[----:B-1----:R-:W-:-:S09]  /*12c0*/  UISETP.NE.AND UP1, UPT, UR4, 0x1, UPT ;  /* 0x000000010400788c */ /* 0x002fd2000bf25270 */
[----:B--2---:R-:W-:Y:S05]  /*12d0*/  BRA.U UP1, `(.L_x_16) ;  /* 0x0000000101407547 */ /* 0x004fea000b800000 */
[----:B------:R-:W1:Y:S08]  /*12e0*/  LDC.64 R4, c[0x0][0xb10] ;  /* 0x0002c400ff047b82 */ /* 0x000e700000000a00 */
[----:B------:R-:W2:Y:S08]  /*12f0*/  LDC.64 R2, c[0x0][0xb18] ;  /* 0x0002c600ff027b82 */ /* 0x000eb00000000a00 */
[----:B------:R-:W4:Y:S08]  /*1300*/  LDC R6, c[0x0][0xb20] ;  /* 0x0002c800ff067b82 */ /* 0x000f300000000800 */
[----:B------:R-:W3:Y:S01]  /*1310*/  LDC R8, c[0x0][0xb0c] ;  /* 0x0002c300ff087b82 */ /* 0x000ee20000000800 */
[----:B-1----:R-:W-:-:S05]  /*1320*/  IMAD.HI.U32 R4, R21, R4, RZ ;  /* 0x0000000415047227 */ /* 0x002fca00078e00ff */
[----:B------:R-:W-:Y:S01]  /*1330*/  SHF.R.U32.HI R4, RZ, R5, R4 ;  /* 0x00000005ff047219 */ /* 0x000fe20000011604 */
[----:B--2---:R-:W-:Y:S01]  /*1340*/  IMAD.HI.U32 R3, R20, R3, RZ ;  /* 0x0000000314037227 */ /* 0x004fe200078e00ff */
[----:B------:R-:W-:-:S04]  /*1350*/  ISETP.NE.AND P0, PT, R2, 0x1, PT ;  /* 0x000000010200780c */ /* 0x000fc80003f05270 */
[----:B----4-:R-:W-:-:S04]  /*1360*/  SHF.R.U32.HI R3, RZ, R6, R3 ;  /* 0x00000006ff037219 */ /* 0x010fc80000011603 */
[----:B------:R-:W-:Y:S02]  /*1370*/  SEL R3, R20, R3, !P0 ;  /* 0x0000000314037207 */ /* 0x000fe40004000000 */
[----:B---3--:R-:W-:-:S04]  /*1380*/  ISETP.NE.AND P1, PT, R8, 0x1, PT ;  /* 0x000000010800780c */ /* 0x008fc80003f25270 */
[----:B------:R-:W-:-:S05]  /*1390*/  SEL R4, R21, R4, !P1 ;  /* 0x0000000415047207 */ /* 0x000fca0004800000 */
[----:B------:R-:W-:Y:S02]  /*13a0*/  IMAD.IADD R5, R3, 0x1, -R4 ;  /* 0x0000000103057824 */ /* 0x000fe400078e0a04 */
[----:B------:R-:W-:Y:S02]  /*13b0*/  IMAD.IADD R3, R4, 0x1, -R3 ;  /* 0x0000000104037824 */ /* 0x000fe400078e0a03 */
[----:B------:R-:W-:Y:S02]  /*13c0*/  IMAD R21, R5, R8, R21 ;  /* 0x0000000805157224 */ /* 0x000fe400078e0215 */
[----:B------:R-:W-:-:S07]  /*13d0*/  IMAD R20, R3, R2, R20 ;  /* 0x0000000203147224 */ /* 0x000fce00078e0214 */
.L_x_16:
[----:B------:R-:W-:Y:S01]  /*13e0*/  BAR.SYNC.DEFER_BLOCKING 0x0 ;  /* 0x0000000000007b1d */ /* 0x000fe20000010000 */
[----:B------:R-:W-:Y:S01]  /*13f0*/  UISETP.NE.AND UP1, UPT, UR8, 0x2, UPT ;  /* 0x000000020800788c */ /* 0x000fe2000bf25270 */
[----:B------:R-:W-:Y:S02]  /*1400*/  ISETP.NE.OR P5, PT, R0, 0x2, !P5 ;  /* 0x000000020000780c */ /* 0x000fe40006fa5670 */
[----:B------:R-:W-:-:S06]  /*1410*/  LOP3.LUT R2, R72, 0x1f, RZ, 0xc0, !PT ;  /* 0x0000001f48027812 */ /* 0x000fcc00078ec0ff */
[----:B------:R-:W-:Y:S05]  /*1420*/  BRA.U UP1, `(.L_x_17) ;  /* 0x0000001101f07547 */ /* 0x000fea000b800000 */
[----:B------:R-:W1:Y:S01]  /*1430*/  LDCU UR13, c[0x0][0x38c] ;  /* 0x00007180ff0d77ac */ /* 0x000e620008000800 */
[----:B------:R-:W2:Y:S01]  /*1440*/  LDC R9, c[0x0][0x370] ;  /* 0x0000dc00ff097b82 */ /* 0x000ea20000000800 */
[----:B------:R-:W-:Y:S01]  /*1450*/  PLOP3.LUT P1, PT, PT, PT, UP2, 0x80, 0x8 ;  /* 0x000000000008781c */ /* 0x000fe20003f2f028 */
[----:B------:R-:W-:Y:S01]  /*1460*/  HFMA2 R12, -RZ, RZ, 0, 0 ;  /* 0x00000000ff0c7431 */ /* 0x000fe200000001ff */
[----:B------:R-:W-:Y:S01]  /*1470*/  ISETP.EQ.OR P4, PT, R2, RZ, P5 ;  /* 0x000000ff0200720c */ /* 0x000fe20002f82670 */
[----:B------:R-:W-:Y:S01]  /*1480*/  IMAD.MOV.U32 R15, RZ, RZ, 0x1 ;  /* 0x00000001ff0f7424 */ /* 0x000fe200078e00ff */
[----:B------:R-:W-:Y:S01]  /*1490*/  PLOP3.LUT P1, PT, P1, PT, PT, 0x8, 0x80 ;  /* 0x000000000080781c */ /* 0x000fe20000f2e170 */
[----:B------:R-:W-:Y:S01]  /*14a0*/  IMAD.MOV.U32 R14, RZ, RZ, RZ ;  /* 0x000000ffff0e7224 */ /* 0x000fe200078e00ff */
[----:B------:R-:W-:Y:S01]  /*14b0*/  MOV R8, 0x1 ;  /* 0x0000000100087802 */ /* 0x000fe20000000f00 */
[----:B------:R-:W4:Y:S01]  /*14c0*/  LDC R0, c[0x0][0x374] ;  /* 0x0000dd00ff007b82 */ /* 0x000f220000000800 */
[----:B------:R-:W-:Y:S01]  /*14d0*/  IMAD.MOV.U32 R10, RZ, RZ, RZ ;  /* 0x000000ffff0a7224 */ /* 0x000fe200078e00ff */
[----:B------:R-:W2:Y:S01]  /*14e0*/  LDCU.64 UR22, c[0x0][0x348] ;  /* 0x00006900ff1677ac */ /* 0x000ea20008000a00 */
[----:B------:R-:W-:Y:S01]  /*14f0*/  UMOV UR6, URZ ;  /* 0x000000ff00067c82 */ /* 0x000fe20008000000 */
[----:B-1----:R-:W-:-:S04]  /*1500*/  UIADD3 UR5, UPT, UPT, UR13, 0x3f, URZ ;  /* 0x0000003f0d057890 */ /* 0x002fc8000fffe0ff */
[----:B------:R-:W-:-:S04]  /*1510*/  USHF.R.S32.HI UR4, URZ, 0x1f, UR5 ;  /* 0x0000001fff047899 */ /* 0x000fc80008011405 */
[----:B------:R-:W-:-:S04]  /*1520*/  ULEA.HI UR4, UR4, UR5, URZ, 0x6 ;  /* 0x0000000504047291 */ /* 0x000fc8000f8f30ff */
[----:B------:R-:W-:Y:S02]  /*1530*/  USHF.R.S32.HI UR15, URZ, 0x6, UR4 ;  /* 0x00000006ff0f7899 */ /* 0x000fe40008011404 */
[----:B------:R-:W-:Y:S02]  /*1540*/  UIADD3 UR4, UPT, UPT, UR13, -0x1, URZ ;  /* 0xffffffff0d047890 */ /* 0x000fe4000fffe0ff */
[----:B------:R-:W-:Y:S02]  /*1550*/  UISETP.LT.U32.AND UP0, UPT, UR15, 0x8, UPT ;  /* 0x000000080f00788c */ /* 0x000fe4000bf01070 */
[----:B------:R-:W-:Y:S02]  /*1560*/  UISETP.GE.U32.AND UP1, UPT, UR4, -0x7f, UPT ;  /* 0xffffff810400788c */ /* 0x000fe4000bf26070 */
[----:B------:R-:W-:Y:S02]  /*1570*/  USEL UR14, UR15, 0x8, UP0 ;  /* 0x000000080f0e7887 */ /* 0x000fe40008000000 */
[----:B------:R-:W-:-:S02]  /*1580*/  UIADD3 UR13, UPT, UPT, UR13, 0x7e, URZ ;  /* 0x0000007e0d0d7890 */ /* 0x000fc4000fffe0ff */
[----:B------:R-:W-:Y:S02]  /*1590*/  UIADD3 UR5, UPT, UPT, UR14, -0x1, URZ ;  /* 0xffffffff0e057890 */ /* 0x000fe4000fffe0ff */
[----:B------:R-:W-:-:S03]  /*15a0*/  UIADD3 UR7, UPT, UPT, UR15, -UR14, URZ ;  /* 0x8000000e0f077290 */ /* 0x000fc6000fffe0ff */
[----:B------:R-:W-:-:S04]  /*15b0*/  @UP1 UIADD3 UR5, UPT, UPT, UR14, URZ, URZ ;  /* 0x000000ff0e051290 */ /* 0x000fc8000fffe0ff */
[----:B--2---:R-:W-:-:S12]  /*15c0*/  UIADD3 UR5, UPT, UPT, UR5, 0x1, URZ ;  /* 0x0000000105057890 */ /* 0x004fd8000fffe0ff */
.L_x_35:
[----:B------:R-:W-:Y:S01]  /*15d0*/  UISETP.NE.AND UP0, UPT, UR37, URZ, UPT ;  /* 0x000000ff2500728c */ /* 0x000fe2000bf05270 */
[----:B------:R-:W1:Y:S08]  /*15e0*/  S2UR UR37, SR_CgaCtaId ;  /* 0x00000000002579c3 */ /* 0x000e700000008800 */
[----:B------:R-:W-:Y:S05]  /*15f0*/  BRA.U UP0, `(.L_x_18) ;  /* 0x0000000100347547 */ /* 0x000fea000b800000 */
[----:B------:R-:W2:Y:S01]  /*1600*/  S2R R2, SR_CgaCtaId ;  /* 0x0000000000027919 */ /* 0x000ea20000008800 */
[----:B------:R-:W-:-:S04]  /*1610*/  MOV R3, 0x400 ;  /* 0x0000040000037802 */ /* 0x000fc80000000f00 */
[----:B--2---:R-:W-:Y:S02]  /*1620*/  LEA R3, R2, R3, 0x18 ;  /* 0x0000000302037211 */ /* 0x004fe400078ec0ff */
[----:B------:R-:W-:-:S03]  /*1630*/  SHF.L.U32 R2, R8, 0x1f, RZ ;  /* 0x0000001f08027819 */ /* 0x000fc600000006ff */
[----:B------:R-:W-:-:S04]  /*1640*/  IMAD R3, R10, 0x8, R3 ;  /* 0x000000080a037824 */ /* 0x000fc800078e0203 */
[----:B------:R-:W2:Y:S02]  /*1650*/  SYNCS.PHASECHK.TRANS64.TRYWAIT P0, [R3+URZ+0x140], R2 ;  /* 0x00014002030075a7 */ /* 0x000ea400080011ff */
[----:B--2---:R-:W-:Y:S05]  /*1660*/  @!P0 BRA `(.L_x_19) ;  /* 0x0000006800ac8947 */ /* 0x004fea0003800000 */
.L_x_135:
[----:B------:R-:W-:Y:S01]  /*1670*/  VIADD R10, R10, 0x1 ;  /* 0x000000010a0a7836 */ /* 0x000fe20000000000 */
[----:B------:R2:W-:Y:S04]  /*1680*/  SYNCS.ARRIVE.TRANS64.A1T0 RZ, [R3+URZ+0x130], RZ ;  /* 0x000130ff03ff79a7 */ /* 0x0005e800081000ff */
[----:B------:R-:W-:-:S04]  /*1690*/  ISETP.NE.AND P0, PT, R10, 0x2, PT ;  /* 0x000000020a00780c */ /* 0x000fc80003f05270 */
[----:B------:R-:W-:Y:S02]  /*16a0*/  SEL R10, R10, RZ, P0 ;  /* 0x000000ff0a0a7207 */ /* 0x000fe40000000000 */
[----:B--2---:R-:W-:-:S04]  /*16b0*/  SEL R3, RZ, 0x1, P0 ;  /* 0x00000001ff037807 */ /* 0x004fc80000000000 */
[----:B------:R-:W-:-:S07]  /*16c0*/  LOP3.LUT R8, R8, R3, RZ, 0x3c, !PT ;  /* 0x0000000308087212 */ /* 0x000fce00078e3cff */
.L_x_18:
[----:B------:R-:W-:Y:S01]  /*16d0*/  UMOV UR4, 0x400 ;  /* 0x0000040000047882 */ /* 0x000fe20000000000 */
[----:B------:R-:W-:Y:S01]  /*16e0*/  SHF.L.U32 R2, R15, 0x1f, RZ ;  /* 0x0000001f0f027819 */ /* 0x000fe200000006ff */
[----:B-1----:R-:W-:Y:S01]  /*16f0*/  ULEA UR4, UR37, UR4, 0x18 ;  /* 0x0000000425047291 */ /* 0x002fe2000f8ec0ff */
[----:B------:R-:W-:Y:S01]  /*1700*/  R2UR UR35, R21 ;  /* 0x00000000152372ca */ /* 0x000fe200000e0000 */
[----:B------:R-:W-:Y:S01]  /*1710*/  UISETP.GE.U32.AND UP0, UPT, UR13, 0x7f, UPT ;  /* 0x0000007f0d00788c */ /* 0x000fe2000bf06070 */
[----:B------:R-:W-:Y:S01]  /*1720*/  R2UR UR11, R20 ;  /* 0x00000000140b72ca */ /* 0x000fe200000e0000 */
[----:B------:R-:W-:Y:S01]  /*1730*/  ULEA UR8, UR6, UR4, 0x3 ;  /* 0x0000000406087291 */ /* 0x000fe2000f8e18ff */
[----:B------:R-:W-:-:S08]  /*1740*/  UMOV UR24, URZ ;  /* 0x000000ff00187c82 */ /* 0x000fd00008000000 */
[----:B------:R1:W2:Y:S01]  /*1750*/  SYNCS.PHASECHK.TRANS64.TRYWAIT P0, [UR8+0x40], R2 ;  /* 0x00004002ff0075a7 */ /* 0x0002a20008001108 */
[----:B------:R-:W-:Y:S02]  /*1760*/  USHF.L.U32 UR35, UR35, 0x6, URZ ;  /* 0x0000000623237899 */ /* 0x000fe400080006ff */
[----:B------:R-:W-:Y:S01]  /*1770*/  USHF.L.U32 UR11, UR11, 0x7, URZ ;  /* 0x000000070b0b7899 */ /* 0x000fe200080006ff */
[----:B------:R-:W-:Y:S11]  /*1780*/  BRA.U !UP0, `(.L_x_20) ;  /* 0x0000000108a87547 */ /* 0x000ff6000b800000 */
[----:B------:R-:W-:Y:S01]  /*1790*/  UMOV UR16, URZ ;  /* 0x000000ff00107c82 */ /* 0x000fe20008000000 */
[----:B------:R-:W-:-:S05]  /*17a0*/  UMOV UR17, UR6 ;  /* 0x0000000600117c82 */ /* 0x000fca0008000000 */
.L_x_25:
[----:B-1----:R-:W-:Y:S01]  /*17b0*/  ULEA UR33, UR17, UR4, 0x3 ;  /* 0x0000000411217291 */ /* 0x002fe2000f8e18ff */
[----:B--2---:R-:W-:Y:S01]  /*17c0*/  @!P5 MOV R3, 0x6000 ;  /* 0x000060000003d802 */ /* 0x004fe20000000f00 */
[----:B--2---:R-:W-:Y:S10]  /*17d0*/  @P0 BRA `(.L_x_21) ;  /* 0x00000000000c0947 */ /* 0x004ff40003800000 */
[----:B------:R-:W-:-:S04]  /*17e0*/  SHF.L.U32 R5, R15, 0x1f, RZ ;  /* 0x0000001f0f057819 */ /* 0x000fc800000006ff */
[----:B------:R-:W2:Y:S02]  /*17f0*/  SYNCS.PHASECHK.TRANS64.TRYWAIT P0, [UR33+0x40], R5 ;  /* 0x00004005ff0075a7 */ /* 0x000ea40008001121 */
[----:B--2---:R-:W-:Y:S05]  /*1800*/  @!P0 BRA `(.L_x_22) ;  /* 0x0000006800588947 */ /* 0x004fea0003800000 */
.L_x_21:
[----:B------:R2:W-:Y:S01]  /*1810*/  @!P5 SYNCS.ARRIVE.TRANS64 RZ, [UR33], R3 ;  /* 0x00000003ffffd9a7 */ /* 0x0005e20008000021 */
[----:B------:R-:W-:Y:S04]  /*1820*/  BSSY.RECONVERGENT B0, `(.L_x_23) ;  /* 0x0000003000007945 */ /* 0x000fe80003800200 */
[----:B------:R-:W-:Y:S05]  /*1830*/  @P4 BRA `(.L_x_24) ;  /* 0x0000000000044947 */ /* 0x000fea0003800000 */
[----:B------:R-:W-:Y:S05]  /*1840*/  BPT.TRAP 0x1 ;  /* 0x000000040000795c */ /* 0x000fea0000300000 */
.L_x_24:
[----:B------:R-:W-:Y:S05]  /*1850*/  BSYNC.RECONVERGENT B0 ;  /* 0x0000000000007941 */ /* 0x000fea0003800200 */
.L_x_23:
[----:B------:R-:W-:Y:S02]  /*1860*/  UIADD3 UR6, UPT, UPT, UR17, 0x1, URZ ;  /* 0x0000000111067890 */ /* 0x000fe4000fffe0ff */
[----:B------:R-:W-:Y:S02]  /*1870*/  ULEA UR32, UR17, UR4, 0xd ;  /* 0x0000000411207291 */ /* 0x000fe4000f8e68ff */
[----:B------:R-:W-:Y:S02]  /*1880*/  UISETP.NE.AND UP0, UPT, UR6, 0x8, UPT ;  /* 0x000000080600788c */ /* 0x000fe4000bf05270 */
[----:B------:R-:W-:Y:S02]  /*1890*/  UIADD3 UR26, UP1, UPT, UR22, 0x80, URZ ;  /* 0x00000080161a7890 */ /* 0x000fe4000ff3e0ff */
[----:B------:R-:W-:Y:S02]  /*18a0*/  USEL UR9, URZ, 0x1, UP0 ;  /* 0x00000001ff097887 */ /* 0x000fe40008000000 */
[----:B------:R-:W-:-:S02]  /*18b0*/  USEL UR6, UR6, URZ, UP0 ;  /* 0x000000ff06067287 */ /* 0x000fc40008000000 */
[----:B------:R-:W-:Y:S02]  /*18c0*/  UIADD3 UR20, UP0, UPT, UR22, 0x180, URZ ;  /* 0x0000018016147890 */ /* 0x000fe4000ff1e0ff */
[----:B------:R-:W-:Y:S01]  /*18d0*/  ULEA UR8, UR6, UR4, 0x3 ;  /* 0x0000000406087291 */ /* 0x000fe2000f8e18ff */
[----:B------:R-:W-:Y:S01]  /*18e0*/  LOP3.LUT R15, R15, UR9, RZ, 0x3c, !PT ;  /* 0x000000090f0f7c12 */ /* 0x000fe2000f8e3cff */
[----:B------:R-:W-:Y:S02]  /*18f0*/  USHF.L.U32 UR34, UR16, 0x6, URZ ;  /* 0x0000000610227899 */ /* 0x000fe400080006ff */
[----:B------:R-:W-:Y:S01]  /*1900*/  UIADD3.X UR27, UPT, UPT, URZ, UR23, URZ, UP1, !UPT ;  /* 0x00000017ff1b7290 */ /* 0x000fe20008ffe4ff */
[----:B-1----:R-:W-:Y:S01]  /*1910*/  SHF.L.U32 R2, R15, 0x1f, RZ ;  /* 0x0000001f0f027819 */ /* 0x002fe200000006ff */
[----:B------:R-:W-:Y:S02]  /*1920*/  UIADD3 UR32, UPT, UPT, UR32, 0x4400, URZ ;  /* 0x0000440020207890 */ /* 0x000fe4000fffe0ff */
[----:B------:R-:W-:Y:S01]  /*1930*/  UIADD3.X UR21, UPT, UPT, URZ, UR23, URZ, UP0, !UPT ;  /* 0x00000017ff157290 */ /* 0x000fe200087fe4ff */
[----:B------:R1:W1:Y:S01]  /*1940*/  SYNCS.PHASECHK.TRANS64.TRYWAIT P0, [UR8+0x40], R2 ;  /* 0x00004002ff0075a7 */ /* 0x0002620008001108 */
[----:B------:R-:W-:Y:S01]  /*1950*/  ULEA UR8, UR17, UR4, 0xe ;  /* 0x0000000411087291 */ /* 0x000fe2000f8e70ff */
[----:B------:R-:W-:Y:S01]  /*1960*/  UMOV UR18, 0x0 ;  /* 0x0000000000127882 */ /* 0x000fe20000000000 */
[----:B------:R-:W-:-:S02]  /*1970*/  UMOV UR19, 0x10000000 ;  /* 0x1000000000137882 */ /* 0x000fc40000000000 */
[----:B------:R-:W-:Y:S01]  /*1980*/  UIADD3 UR8, UPT, UPT, UR8, 0x14400, URZ ;  /* 0x0001440008087890 */ /* 0x000fe2000fffe0ff */
[----:B------:R1:W-:Y:S01]  /*1990*/  UTMALDG.3D [UR32], [UR26], desc[UR18] ;  /* 0x000012201a0075b4 */ /* 0x0003e20008011000 */
[----:B------:R-:W-:Y:S01]  /*19a0*/  UMOV UR12, UR36 ;  /* 0x00000024000c7c82 */ /* 0x000fe20008000000 */
[----:B------:R-:W-:Y:S01]  /*19b0*/  UMOV UR9, UR33 ;  /* 0x0000002100097c82 */ /* 0x000fe20008000000 */
[----:B------:R-:W-:Y:S01]  /*19c0*/  UMOV UR10, UR34 ;  /* 0x00000022000a7c82 */ /* 0x000fe20008000000 */
[----:B------:R-:W-:Y:S01]  /*19d0*/  UIADD3 UR16, UPT, UPT, UR16, 0x1, URZ ;  /* 0x0000000110107890 */ /* 0x000fe2000fffe0ff */
[----:B------:R-:W-:Y:S01]  /*19e0*/  UMOV UR24, UR5 ;  /* 0x0000000500187c82 */ /* 0x000fe20008000000 */
[----:B------:R-:W-:Y:S02]  /*19f0*/  UMOV UR17, UR6 ;  /* 0x0000000600117c82 */ /* 0x000fe40008000000 */
[----:B------:R1:W-:Y:S01]  /*1a00*/  UTMALDG.3D [UR8], [UR20], desc[UR18] ;  /* 0x00001208140075b4 */ /* 0x0003e20008011000 */
[----:B------:R-:W-:-:S09]  /*1a10*/  UISETP.NE.AND UP0, UPT, UR16, UR5, UPT ;  /* 0x000000051000728c */ /* 0x000fd2000bf05270 */
[----:B------:R-:W-:Y:S05]  /*1a20*/  BRA.U UP0, `(.L_x_25) ;  /* 0xfffffffd00607547 */ /* 0x000fea000b83ffff */
.L_x_20:
[----:B-1----:R-:W-:Y:S01]  /*1a30*/  ULEA UR8, UR6, UR4, 0x3 ;  /* 0x0000000406087291 */ /* 0x002fe2000f8e18ff */
[----:B------:R-:W-:Y:S01]  /*1a40*/  SHF.L.U32 R2, R15, 0x1f, RZ ;  /* 0x0000001f0f027819 */ /* 0x000fe200000006ff */
[----:B------:R-:W-:Y:S01]  /*1a50*/  @!P1 SYNCS.ARRIVE.TRANS64.A1T0 RZ, [UR4+0xc8], RZ ;  /* 0x0000c8ffffff99a7 */ /* 0x000fe20008100004 */
[----:B------:R-:W-:-:S06]  /*1a60*/  UISETP.GT.AND UP0, UPT, UR15, UR14, UPT ;  /* 0x0000000e0f00728c */ /* 0x000fcc000bf04270 */
[----:B--2---:R1:W2:Y:S03]  /*1a70*/  SYNCS.PHASECHK.TRANS64.TRYWAIT P0, [UR8+0x40], R2 ;  /* 0x00004002ff0075a7 */ /* 0x0042a60008001108 */
[----:B------:R-:W-:Y:S05]  /*1a80*/  BRA.U !UP0, `(.L_x_26) ;  /* 0x0000000108ac7547 */ /* 0x000fea000b800000 */
[----:B------:R-:W-:Y:S01]  /*1a90*/  UIADD3 UR21, UPT, UPT, UR7, UR24, URZ ;  /* 0x0000001807157290 */ /* 0x000fe2000fffe0ff */
[----:B------:R-:W-:-:S11]  /*1aa0*/  UMOV UR25, UR6 ;  /* 0x0000000600197c82 */ /* 0x000fd60008000000 */
.L_x_31:
[----:B-1----:R-:W-:Y:S01]  /*1ab0*/  ULEA UR17, UR25, UR4, 0x3 ;  /* 0x0000000419117291 */ /* 0x002fe2000f8e18ff */
[----:B--2---:R-:W-:Y:S01]  /*1ac0*/  @!P5 MOV R3, 0x6000 ;  /* 0x000060000003d802 */ /* 0x004fe20000000f00 */
[----:B--2---:R-:W-:Y:S10]  /*1ad0*/  @P0 BRA `(.L_x_27) ;  /* 0x00000000000c0947 */ /* 0x004ff40003800000 */
[----:B------:R-:W-:-:S04]  /*1ae0*/  SHF.L.U32 R5, R15, 0x1f, RZ ;  /* 0x0000001f0f057819 */ /* 0x000fc800000006ff */
[----:B------:R-:W2:Y:S02]  /*1af0*/  SYNCS.PHASECHK.TRANS64.TRYWAIT P0, [UR17+0x40], R5 ;  /* 0x00004005ff0075a7 */ /* 0x000ea40008001111 */
[----:B--2---:R-:W-:Y:S05]  /*1b00*/  @!P0 BRA `(.L_x_28) ;  /* 0x0000006400b08947 */ /* 0x004fea0003800000 */
.L_x_27:
[----:B------:R2:W-:Y:S01]  /*1b10*/  @!P5 SYNCS.ARRIVE.TRANS64 RZ, [UR17], R3 ;  /* 0x00000003ffffd9a7 */ /* 0x0005e20008000011 */
[----:B------:R-:W-:Y:S04]  /*1b20*/  BSSY.RECONVERGENT B0, `(.L_x_29) ;  /* 0x0000003000007945 */ /* 0x000fe80003800200 */
[----:B------:R-:W-:Y:S05]  /*1b30*/  @P4 BRA `(.L_x_30) ;  /* 0x0000000000044947 */ /* 0x000fea0003800000 */
[----:B------:R-:W-:Y:S05]  /*1b40*/  BPT.TRAP 0x1 ;  /* 0x000000040000795c */ /* 0x000fea0000300000 */
.L_x_30:
[----:B------:R-:W-:Y:S05]  /*1b50*/  BSYNC.RECONVERGENT B0 ;  /* 0x0000000000007941 */ /* 0x000fea0003800200 */
.L_x_29:
        /* <DEDUP_REMOVED lines=10> */
[----:B------:R-:W-:Y:S01]  /*1c00*/  UIADD3 UR16, UPT, UPT, UR16, 0x4400, URZ ;  /* 0x0000440010107890 */ /* 0x000fe2000fffe0ff */
[----:B-1----:R-:W-:Y:S01]  /*1c10*/  SHF.L.U32 R2, R15, 0x1f, RZ ;  /* 0x0000001f0f027819 */ /* 0x002fe200000006ff */
[----:B------:R-:W-:Y:S02]  /*1c20*/  UIADD3.X UR31, UPT, UPT, URZ, UR23, URZ, UP1, !UPT ;  /* 0x00000017ff1f7290 */ /* 0x000fe40008ffe4ff */
[----:B------:R-:W-:Y:S01]  /*1c30*/  UIADD3.X UR29, UPT, UPT, URZ, UR23, URZ, UP0, !UPT ;  /* 0x00000017ff1d7290 */ /* 0x000fe200087fe4ff */
[----:B------:R1:W1:Y:S01]  /*1c40*/  SYNCS.PHASECHK.TRANS64.TRYWAIT P0, [UR8+0x40], R2 ;  /* 0x00004002ff0075a7 */ /* 0x0002620008001108 */
[----:B------:R-:W-:Y:S01]  /*1c50*/  ULEA UR8, UR25, UR4, 0xe ;  /* 0x0000000419087291 */ /* 0x000fe2000f8e70ff */
[----:B------:R-:W-:Y:S01]  /*1c60*/  UMOV UR26, 0x0 ;  /* 0x00000000001a7882 */ /* 0x000fe20000000000 */
[----:B------:R-:W-:-:S02]  /*1c70*/  UMOV UR27, 0x10000000 ;  /* 0x10000000001b7882 */ /* 0x000fc40000000000 */
[----:B------:R-:W-:Y:S01]  /*1c80*/  UIADD3 UR8, UPT, UPT, UR8, 0x14400, URZ ;  /* 0x0001440008087890 */ /* 0x000fe2000fffe0ff */
[----:B------:R-:W-:Y:S01]  /*1c90*/  UMOV UR19, UR35 ;  /* 0x0000002300137c82 */ /* 0x000fe20008000000 */
[----:B------:R-:W-:Y:S01]  /*1ca0*/  UMOV UR20, UR36 ;  /* 0x0000002400147c82 */ /* 0x000fe20008000000 */
[----:B------:R-:W-:Y:S01]  /*1cb0*/  UMOV UR12, UR36 ;  /* 0x00000024000c7c82 */ /* 0x000fe20008000000 */
[----:B------:R-:W-:Y:S01]  /*1cc0*/  UMOV UR9, UR17 ;  /* 0x0000001100097c82 */ /* 0x000fe20008000000 */
[----:B------:R-:W-:Y:S01]  /*1cd0*/  UMOV UR10, UR18 ;  /* 0x00000012000a7c82 */ /* 0x000fe20008000000 */
[----:B------:R1:W-:Y:S01]  /*1ce0*/  UTMALDG.3D [UR16], [UR30], desc[UR26] ;  /* 0x00001a101e0075b4 */ /* 0x0003e20008011000 */
[----:B------:R-:W-:Y:S01]  /*1cf0*/  UIADD3 UR24, UPT, UPT, UR24, 0x1, URZ ;  /* 0x0000000118187890 */ /* 0x000fe2000fffe0ff */
[----:B------:R-:W-:-:S03]  /*1d00*/  UMOV UR25, UR6 ;  /* 0x0000000600197c82 */ /* 0x000fc60008000000 */
[----:B------:R-:W-:Y:S01]  /*1d10*/  UISETP.NE.AND UP0, UPT, UR24, UR21, UPT ;  /* 0x000000151800728c */ /* 0x000fe2000bf05270 */
[----:B------:R1:W-:Y:S08]  /*1d20*/  UTMALDG.3D [UR8], [UR28], desc[UR26] ;  /* 0x00001a081c0075b4 */ /* 0x0003f00008011000 */
[----:B------:R-:W-:Y:S05]  /*1d30*/  BRA.U UP0, `(.L_x_31) ;  /* 0xfffffffd005c7547 */ /* 0x000fea000b83ffff */
.L_x_26:
[----:B-1----:R-:W-:Y:S01]  /*1d40*/  LEA R2, R14, UR4, 0x3 ;  /* 0x000000040e027c11 */ /* 0x002fe2000f8e18ff */
[----:B------:R-:W-:Y:S01]  /*1d50*/  NOP ;  /* 0x0000000000007918 */ /* 0x000fe20000000000 */
[----:B--2---:R-:W-:Y:S02]  /*1d60*/  SHF.L.U32 R3, R12, 0x1f, RZ ;  /* 0x0000001f0c037819 */ /* 0x004fe400000006ff */
[----:B------:R-:W-:Y:S02]  /*1d70*/  LEA R4, R14, UR4, 0x4 ;  /* 0x000000040e047c11 */ /* 0x000fe4000f8e20ff */
[----:B------:R-:W1:Y:S02]  /*1d80*/  SYNCS.PHASECHK.TRANS64.TRYWAIT P0, [R2+URZ+0xd0], R3 ;  /* 0x0000d003020075a7 */ /* 0x000e6400080011ff */
[----:B-1----:R-:W-:Y:S05]  /*1d90*/  @!P0 BRA `(.L_x_32) ;  /* 0x0000006400248947 */ /* 0x002fea0003800000 */
.L_x_138:
[----:B------:R-:W2:Y:S01]  /*1da0*/  LDS.128 R4, [R4+0x160] ;  /* 0x0001600004047984 */ /* 0x000ea20000000c00 */
[----:B---3--:R-:W-:Y:S01]  /*1db0*/  ISETP.GE.AND P0, PT, R26, 0x1, PT ;  /* 0x000000011a00780c */ /* 0x008fe20003f06270 */
[----:B-1----:R-:W-:Y:S01]  /*1dc0*/  VIADD R2, R2, 0xe0 ;  /* 0x000000e002027836 */ /* 0x002fe20000000000 */
[----:B------:R-:W-:Y:S01]  /*1dd0*/  @!PT LDS RZ, [RZ] ;  /* 0x00000000fffff984 */ /* 0x000fe20000000800 */
[----:B------:R-:W-:Y:S01]  /*1de0*/  @!PT LDS RZ, [RZ] ;  /* 0x00000000fffff984 */ /* 0x000fe20000000800 */
[----:B------:R-:W-:Y:S01]  /*1df0*/  @!PT LDS RZ, [RZ] ;  /* 0x00000000fffff984 */ /* 0x000fe20000000800 */
[----:B------:R-:W-:Y:S01]  /*1e00*/  @!PT LDS RZ, [RZ] ;  /* 0x00000000fffff984 */ /* 0x000fe20000000800 */
[----:B------:R1:W-:Y:S06]  /*1e10*/  MEMBAR.ALL.CTA ;  /* 0x0000000000007992 */ /* 0x0003ec0000008000 */
[----:B-1----:R-:W1:Y:S01]  /*1e20*/  FENCE.VIEW.ASYNC.S ;  /* 0x00000000000073c6 */ /* 0x002e620000000000 */
[----:B------:R-:W-:-:S04]  /*1e30*/  PRMT R2, RZ, 0x654, R2 ;  /* 0x00000654ff027816 */ /* 0x000fc80000000002 */
[----:B-1----:R1:W-:Y:S01]  /*1e40*/  SYNCS.ARRIVE.TRANS64.RED.A1T0 RZ, [R2+URZ], RZ ;  /* 0x000000ff02ff79a7 */ /* 0x0023e200081004ff */
[----:B--2---:R-:W-:-:S13]  /*1e50*/  LOP3.LUT P2, RZ, R6, 0x1, RZ, 0xc0, !PT ;  /* 0x0000000106ff7812 */ /* 0x004fda000784c0ff */
[----:B------:R-:W-:Y:S01]  /*1e60*/  @P2 SHF.R.U32.HI R3, RZ, 0x10, R5 ;  /* 0x00000010ff032819 */ /* 0x000fe20000011605 */
[----:B------:R-:W-:Y:S01]  /*1e70*/  VOTEU.ANY UP0, P2 ;  /* 0x0000000000ff7886 */ /* 0x000fe20001000100 */
[----:B------:R-:W-:Y:S02]  /*1e80*/  @P2 MOV R13, R4 ;  /* 0x00000004000d2202 */ /* 0x000fe40000000f00 */
[----:B------:R-:W-:Y:S02]  /*1e90*/  @P2 R2UR.BROADCAST UR8, R3 ;  /* 0x00000000030822ca */ /* 0x000fe400008e0000 */
[----:B------:R-:W-:-:S11]  /*1ea0*/  @P2 LOP3.LUT R11, R5, 0xffff, RZ, 0xc0, !PT ;  /* 0x0000ffff050b2812 */ /* 0x000fd600078ec0ff */
[----:B------:R-:W-:Y:S01]  /*1eb0*/  @UP0 UMOV UR36, UR8 ;  /* 0x0000000800240c82 */ /* 0x000fe20008000000 */
[----:B-1----:R-:W-:Y:S05]  /*1ec0*/  @!P0 BRA `(.L_x_33) ;  /* 0x0000000000b88947 */ /* 0x002fea0003800000 */
[----:B------:R-:W4:Y:S01]  /*1ed0*/  LDC.64 R4, c[0x0][0xb18] ;  /* 0x0002c600ff047b82 */ /* 0x000f220000000a00 */
[----:B------:R-:W-:-:S07]  /*1ee0*/  ISETP.NE.AND P3, PT, R26, 0x1, PT ;  /* 0x000000011a00780c */ /* 0x000fce0003f65270 */
[----:B------:R-:W1:Y:S08]  /*1ef0*/  LDC.64 R6, c[0x0][0xb10] ;  /* 0x0002c400ff067b82 */ /* 0x000e700000000a00 */
[----:B------:R-:W2:Y:S08]  /*1f00*/  LDC R16, c[0x0][0xb20] ;  /* 0x0002c800ff107b82 */ /* 0x000eb00000000800 */
[----:B------:R-:W3:Y:S01]  /*1f10*/  LDC R18, c[0x0][0xb0c] ;  /* 0x0002c300ff127b82 */ /* 0x000ee20000000800 */
[----:B----4-:R-:W-:Y:S01]  /*1f20*/  IMAD.HI.U32 R17, R0, R5, RZ ;  /* 0x0000000500117227 */ /* 0x010fe200078e00ff */
[----:B------:R-:W-:-:S03]  /*1f30*/  ISETP.NE.AND P0, PT, R4, 0x1, PT ;  /* 0x000000010400780c */ /* 0x000fc60003f05270 */
[----:B------:R-:W-:-:S03]  /*1f40*/  IMAD.HI.U32 R5, R11, R5, RZ ;  /* 0x000000050b057227 */ /* 0x000fc600078e00ff */
[----:B------:R-:W4:Y:S01]  /*1f50*/  LDC.64 R2, c[0x0][0xb28] ;  /* 0x0002ca00ff027b82 */ /* 0x000f220000000a00 */
[----:B-1----:R-:W-:-:S04]  /*1f60*/  IMAD.HI.U32 R20, R9, R6, RZ ;  /* 0x0000000609147227 */ /* 0x002fc800078e00ff */
[----:B------:R-:W-:Y:S01]  /*1f70*/  IMAD.HI.U32 R22, R13, R6, RZ ;  /* 0x000000060d167227 */ /* 0x000fe200078e00ff */
[----:B------:R-:W-:Y:S02]  /*1f80*/  SHF.R.U32.HI R20, RZ, R7, R20 ;  /* 0x00000007ff147219 */ /* 0x000fe40000011614 */
[-C--:B--2---:R-:W-:Y:S02]  /*1f90*/  SHF.R.U32.HI R17, RZ, R16.reuse, R17 ;  /* 0x00000010ff117219 */ /* 0x084fe40000011611 */
[----:B------:R-:W-:Y:S02]  /*1fa0*/  SHF.R.U32.HI R16, RZ, R16, R5 ;  /* 0x00000010ff107219 */ /* 0x000fe40000011605 */
[----:B------:R-:W-:Y:S02]  /*1fb0*/  SEL R17, R0, R17, !P0 ;  /* 0x0000001100117207 */ /* 0x000fe40004000000 */
[----:B------:R-:W-:Y:S02]  /*1fc0*/  SHF.R.U32.HI R22, RZ, R7, R22 ;  /* 0x00000007ff167219 */ /* 0x000fe40000011616 */
[----:B---3--:R-:W-:-:S02]  /*1fd0*/  ISETP.NE.AND P1, PT, R18, 0x1, PT ;  /* 0x000000011200780c */ /* 0x008fc40003f25270 */
[----:B------:R-:W-:Y:S02]  /*1fe0*/  SEL R5, R11, R16, !P0 ;  /* 0x000000100b057207 */ /* 0x000fe40004000000 */
[----:B------:R-:W-:Y:S02]  /*1ff0*/  SEL R19, R9, R20, !P1 ;  /* 0x0000001409137207 */ /* 0x000fe40004800000 */
[----:B------:R-:W-:Y:S01]  /*2000*/  SEL R7, R13, R22, !P1 ;  /* 0x000000160d077207 */ /* 0x000fe20004800000 */
[----:B----4-:R-:W-:-:S04]  /*2010*/  IMAD.HI.U32 R20, R17, R2, RZ ;  /* 0x0000000211147227 */ /* 0x010fc800078e00ff */
[----:B------:R-:W-:Y:S01]  /*2020*/  IMAD.HI.U32 R6, R19, R2, RZ ;  /* 0x0000000213067227 */ /* 0x000fe200078e00ff */
[----:B------:R-:W-:-:S04]  /*2030*/  @P3 SHF.R.U32.HI R17, RZ, R3, R20 ;  /* 0x00000003ff113219 */ /* 0x000fc80000011614 */
        /* <DEDUP_REMOVED lines=8> */
[----:B------:R-:W-:-:S04]  /*20c0*/  @!P0 IMAD.HI.U32 R16, R7, R2, RZ ;  /* 0x0000000207108227 */ /* 0x000fc800078e00ff */
[----:B------:R-:W-:Y:S01]  /*20d0*/  IMAD.MOV R2, RZ, RZ, -R6 ;  /* 0x000000ffff027224 */ /* 0x000fe200078e0a06 */
[----:B------:R-:W-:-:S03]  /*20e0*/  @!P0 SHF.R.U32.HI R16, RZ, R3, R16 ;  /* 0x00000003ff108219 */ /* 0x000fc60000011610 */
[----:B------:R-:W-:Y:S01]  /*20f0*/  IMAD R2, R26, R2, R5 ;  /* 0x000000021a027224 */ /* 0x000fe200078e0205 */
[----:B------:R-:W-:Y:S02]  /*2100*/  @!P0 SEL R3, R7, R16, !P3 ;  /* 0x0000001007038207 */ /* 0x000fe40005800000 */
[----:B------:R-:W-:-:S03]  /*2110*/  IADD3 R16, PT, PT, -R5, RZ, RZ ;  /* 0x000000ff05107210 */ /* 0x000fc60007ffe1ff */
[--C-:B------:R-:W-:Y:S02]  /*2120*/  @!P0 IMAD.IADD R6, R6, 0x1, -R3.reuse ;  /* 0x0000000106068824 */ /* 0x100fe400078e0a03 */
[----:B------:R-:W-:Y:S01]  /*2130*/  @!P0 IMAD R3, R2, R19, R3 ;  /* 0x0000001302038224 */ /* 0x000fe200078e0203 */
[----:B------:R-:W-:Y:S01]  /*2140*/  IADD3 R2, PT, PT, -R7, RZ, RZ ;  /* 0x000000ff07027210 */ /* 0x000fe20007ffe1ff */
[----:B------:R-:W-:Y:S02]  /*2150*/  @!P0 IMAD R5, R26, R6, R7 ;  /* 0x000000061a058224 */ /* 0x000fe400078e0207 */
[----:B------:R-:W-:Y:S02]  /*2160*/  IMAD R11, R4, R16, R11 ;  /* 0x00000010040b7224 */ /* 0x000fe400078e020b */
[----:B------:R-:W-:Y:S02]  /*2170*/  @!P0 IMAD.MOV.U32 R7, RZ, RZ, R3 ;  /* 0x000000ffff078224 */ /* 0x000fe400078e0003 */
[----:B------:R-:W-:-:S02]  /*2180*/  IMAD R2, R18, R2, R13 ;  /* 0x0000000212027224 */ /* 0x000fc400078e020d */
[----:B------:R-:W-:Y:S02]  /*2190*/  IMAD R11, R5, R4, R11 ;  /* 0x00000004050b7224 */ /* 0x000fe400078e020b */
[----:B------:R-:W-:Y:S02]  /*21a0*/  IMAD R13, R7, R18, R2 ;  /* 0x00000012070d7224 */ /* 0x000fe400078e0202 */
.L_x_33:
[----:B------:R-:W1:Y:S02]  /*21b0*/  LDCU UR8, c[0x0][0xb30] ;  /* 0x00016600ff0877ac */ /* 0x000e640008000800 */
[----:B-1----:R-:W-:-:S09]  /*21c0*/  UISETP.NE.AND UP0, UPT, UR8, 0x1, UPT ;  /* 0x000000010800788c */ /* 0x002fd2000bf05270 */
[----:B------:R-:W-:Y:S05]  /*21d0*/  BRA.U UP0, `(.L_x_34) ;  /* 0x0000000100407547 */ /* 0x000fea000b800000 */
[----:B------:R-:W1:Y:S08]  /*21e0*/  LDC.64 R4, c[0x0][0xb10] ;  /* 0x0002c400ff047b82 */ /* 0x000e700000000a00 */
[----:B------:R-:W2:Y:S08]  /*21f0*/  LDC.64 R2, c[0x0][0xb18] ;  /* 0x0002c600ff027b82 */ /* 0x000eb00000000a00 */
[----:B------:R-:W3:Y:S08]  /*2200*/  LDC R6, c[0x0][0xb20] ;  /* 0x0002c800ff067b82 */ /* 0x000ef00000000800 */
[----:B------:R-:W4:Y:S01]  /*2210*/  LDC R16, c[0x0][0xb0c] ;  /* 0x0002c300ff107b82 */ /* 0x000f220000000800 */
[----:B-1----:R-:W-:-:S05]  /*2220*/  IMAD.HI.U32 R4, R13, R4, RZ ;  /* 0x000000040d047227 */ /* 0x002fca00078e00ff */
[----:B------:R-:W-:Y:S01]  /*2230*/  SHF.R.U32.HI R4, RZ, R5, R4 ;  /* 0x00000005ff047219 */ /* 0x000fe20000011604 */
[----:B--2---:R-:W-:Y:S01]  /*2240*/  IMAD.HI.U32 R3, R11, R3, RZ ;  /* 0x000000030b037227 */ /* 0x004fe200078e00ff */
[----:B------:R-:W-:-:S04]  /*2250*/  ISETP.NE.AND P0, PT, R2, 0x1, PT ;  /* 0x000000010200780c */ /* 0x000fc80003f05270 */
[----:B---3--:R-:W-:-:S04]  /*2260*/  SHF.R.U32.HI R6, RZ, R6, R3 ;  /* 0x00000006ff067219 */ /* 0x008fc80000011603 */
[----:B------:R-:W-:Y:S02]  /*2270*/  SEL R3, R11, R6, !P0 ;  /* 0x000000060b037207 */ /* 0x000fe40004000000 */
[----:B----4-:R-:W-:-:S04]  /*2280*/  ISETP.NE.AND P1, PT, R16, 0x1, PT ;  /* 0x000000011000780c */ /* 0x010fc80003f25270 */
[----:B------:R-:W-:-:S05]  /*2290*/  SEL R4, R13, R4, !P1 ;  /* 0x000000040d047207 */ /* 0x000fca0004800000 */
[----:B------:R-:W-:Y:S02]  /*22a0*/  IMAD.IADD R5, R3, 0x1, -R4 ;  /* 0x0000000103057824 */ /* 0x000fe400078e0a04 */
[----:B------:R-:W-:Y:S02]  /*22b0*/  IMAD.IADD R3, R4, 0x1, -R3 ;  /* 0x0000000104037824 */ /* 0x000fe400078e0a03 */
[----:B------:R-:W-:Y:S02]  /*22c0*/  IMAD R13, R5, R16, R13 ;  /* 0x00000010050d7224 */ /* 0x000fe400078e020d */
[----:B------:R-:W-:-:S07]  /*22d0*/  IMAD R11, R3, R2, R11 ;  /* 0x00000002030b7224 */ /* 0x000fce00078e020b */
.L_x_34:
[----:B------:R-:W-:Y:S01]  /*22e0*/  VIADD R14, R14, 0x1 ;  /* 0x000000010e0e7836 */ /* 0x000fe20000000000 */
[----:B------:R-:W-:Y:S01]  /*22f0*/  PLOP3.LUT P1, PT, PT, PT, PT, 0x80, 0x8 ;  /* 0x000000000008781c */ /* 0x000fe20003f2f070 */
[----:B------:R-:W-:Y:S02]  /*2300*/  IMAD.IADD R21, R13, 0x1, R60 ;  /* 0x000000010d157824 */ /* 0x000fe400078e023c */
[----:B------:R-:W-:Y:S01]  /*2310*/  IMAD.IADD R20, R11, 0x1, R58 ;  /* 0x000000010b147824 */ /* 0x000fe200078e023a */
[----:B------:R-:W-:-:S04]  /*2320*/  ISETP.NE.AND P0, PT, R14, 0x2, PT ;  /* 0x000000020e00780c */ /* 0x000fc80003f05270 */
[----:B------:R-:W-:Y:S02]  /*2330*/  SEL R3, RZ, 0x1, P0 ;  /* 0x00000001ff037807 */ /* 0x000fe40000000000 */
[----:B------:R-:W-:Y:S02]  /*2340*/  SEL R14, R14, RZ, P0 ;  /* 0x000000ff0e0e7207 */ /* 0x000fe40000000000 */
[----:B------:R-:W-:Y:S01]  /*2350*/  LOP3.LUT R12, R12, R3, RZ, 0x3c, !PT ;  /* 0x000000030c0c7212 */ /* 0x000fe200078e3cff */
[----:B------:R-:W-:Y:S06]  /*2360*/  @P2 BRA `(.L_x_35) ;  /* 0xfffffff000982947 */ /* 0x000fec000383ffff */
[----:B------:R-:W-:Y:S01]  /*2370*/  UIADD3 UR4, UPT, UPT, UR4, 0x40, URZ ;  /* 0x0000004004047890 */ /* 0x000fe2000fffe0ff */
[----:B------:R-:W-:-:S03]  /*2380*/  SHF.L.U32 R3, R15, 0x1f, RZ ;  /* 0x0000001f0f037819 */ /* 0x000fc600000006ff */
[----:B------:R-:W-:-:S09]  /*2390*/  ULEA UR5, UR6, UR4, 0x3 ;  /* 0x0000000406057291 */ /* 0x000fd2000f8e18ff */
[----:B------:R-:W1:Y:S02]  /*23a0*/  SYNCS.PHASECHK.TRANS64.TRYWAIT P0, [UR5], R3 ;  /* 0x00000003ff0075a7 */ /* 0x000e640008001105 */
[----:B-1----:R-:W-:Y:S05]  /*23b0*/  @!P0 BRA `(.L_x_36) ;  /* 0x0000005c00b08947 */ /* 0x002fea0003800000 */
.L_x_140:
[----:B------:R-:W-:-:S04]  /*23c0*/  UIADD3 UR6, UPT, UPT, UR6, 0x1, URZ ;  /* 0x0000000106067890 */ /* 0x000fc8000fffe0ff */
[----:B------:R-:W-:-:S04]  /*23d0*/  UISETP.NE.AND UP0, UPT, UR6, 0x8, UPT ;  /* 0x000000080600788c */ /* 0x000fc8000bf05270 */
[----:B------:R-:W-:Y:S02]  /*23e0*/  USEL UR7, URZ, 0x1, UP0 ;  /* 0x00000001ff077887 */ /* 0x000fe40008000000 */
[----:B------:R-:W-:-:S04]  /*23f0*/  USEL UR6, UR6, URZ, UP0 ;  /* 0x000000ff06067287 */ /* 0x000fc80008000000 */
[----:B------:R-:W-:Y:S01]  /*2400*/  ULEA UR5, UR6, UR4, 0x3 ;  /* 0x0000000406057291 */ /* 0x000fe2000f8e18ff */
[----:B------:R-:W-:-:S04]  /*2410*/  LOP3.LUT R2, R15, UR7, RZ, 0x3c, !PT ;  /* 0x000000070f027c12 */ /* 0x000fc8000f8e3cff */
[----:B-1----:R-:W-:-:S04]  /*2420*/  SHF.L.U32 R3, R2, 0x1f, RZ ;  /* 0x0000001f02037819 */ /* 0x002fc800000006ff */
[----:B------:R-:W1:Y:S02]  /*2430*/  SYNCS.PHASECHK.TRANS64.TRYWAIT P0, [UR5], R3 ;  /* 0x00000003ff0075a7 */ /* 0x000e640008001105 */
[----:B-1----:R-:W-:Y:S05]  /*2440*/  @!P0 BRA `(.L_x_37) ;  /* 0x0000005c00a48947 */ /* 0x002fea0003800000 */
.L_x_142:
        /* <DEDUP_REMOVED lines=9> */
.L_x_144:
        /* <DEDUP_REMOVED lines=9> */
.L_x_146:
        /* <DEDUP_REMOVED lines=9> */
.L_x_148:
        /* <DEDUP_REMOVED lines=9> */
.L_x_150:
        /* <DEDUP_REMOVED lines=9> */
.L_x_152:
[----:B------:R-:W-:-:S04]  /*2720*/  UIADD3 UR6, UPT, UPT, UR6, 0x1, URZ ;  /* 0x0000000106067890 */ /* 0x000fc8000fffe0ff */
[----:B------:R-:W-:-:S04]  /*2730*/  UISETP.NE.AND UP0, UPT, UR6, 0x8, UPT ;  /* 0x000000080600788c */ /* 0x000fc8000bf05270 */
[----:B------:R-:W-:Y:S02]  /*2740*/  USEL UR5, URZ, 0x1, UP0 ;  /* 0x00000001ff057887 */ /* 0x000fe40008000000 */
[----:B------:R-:W-:-:S04]  /*2750*/  USEL UR6, UR6, URZ, UP0 ;  /* 0x000000ff06067287 */ /* 0x000fc80008000000 */
[----:B------:R-:W-:Y:S01]  /*2760*/  ULEA UR6, UR6, UR4, 0x3 ;  /* 0x0000000406067291 */ /* 0x000fe2000f8e18ff */
[----:B-1----:R-:W-:-:S04]  /*2770*/  LOP3.LUT R3, R2, UR5, RZ, 0x3c, !PT ;  /* 0x0000000502037c12 */ /* 0x002fc8000f8e3cff */
[----:B------:R-:W-:Y:S01]  /*2780*/  SHF.L.U32 R3, R3, 0x1f, RZ ;  /* 0x0000001f03037819 */ /* 0x000fe200000006ff */
[----:B----4-:R-:W-:-:S07]  /*2790*/  IMAD.U32 R0, RZ, RZ, UR6 ;  /* 0x00000006ff007e24 */ /* 0x010fce000f8e00ff */
.L_x_43:
[----:B-1----:R1:W2:Y:S02]  /*27a0*/  SYNCS.PHASECHK.TRANS64.TRYWAIT P0, [R0+URZ], R3 ;  /* 0x00000003000075a7 */ /* 0x0022a400080011ff */
[----:B--2---:R-:W-:Y:S05]  /*27b0*/  @!P0 NANOSLEEP.SYNCS 0x989680 ;  /* 0x009896800000895d */ /* 0x004fea0003900000 */
[----:B------:R-:W2:Y:S02]  /*27c0*/  @!P0 SYNCS.PHASECHK.TRANS64 P0, [R0+URZ], R3 ;  /* 0x00000003000085a7 */ /* 0x000ea400080010ff */
[----:B--2---:R-:W-:Y:S05]  /*27d0*/  @P0 EXIT ;  /* 0x000000000000094d */ /* 0x004fea0003800000 */
[----:B------:R-:W-:Y:S05]  /*27e0*/  BRA `(.L_x_43) ;  /* 0xfffffffc00ec7947 */ /* 0x000fea000383ffff */
.L_x_17:
[----:B------:R-:W-:-:S04]  /*27f0*/  UISETP.NE.AND UP1, UPT, UR37, URZ, UPT ;  /* 0x000000ff2500728c */ /* 0x000fc8000bf25270 */
[----:B------:R-:W-:-:S09]  /*2800*/  UISETP.NE.OR UP1, UPT, UR8, 0x1, UP1 ;  /* 0x000000010800788c */ /* 0x000fd20008f25670 */
[----:B------:R-:W-:Y:S05]  /*2810*/  BRA.U UP1, `(.L_x_44) ;  /* 0x0000000501487547 */ /* 0x000fea000b800000 */
[----:B------:R-:W-:Y:S01]  /*2820*/  ISETP.NE.AND P2, PT, R2, RZ, PT ;  /* 0x000000ff0200720c */ /* 0x000fe20003f45270 */
[----:B------:R-:W-:Y:S01]  /*2830*/  IMAD.MOV.U32 R12, RZ, RZ, 0x1 ;  /* 0x00000001ff0c7424 */ /* 0x000fe200078e00ff */
[----:B------:R-:W-:Y:S02]  /*2840*/  CS2R R10, SRZ ;  /* 0x00000000000a7805 */ /* 0x000fe4000001ff00 */
[----:B------:R-:W-:Y:S01]  /*2850*/  CS2R R8, SRZ ;  /* 0x0000000000087805 */ /* 0x000fe2000001ff00 */
[----:B------:R-:W-:Y:S01]  /*2860*/  UMOV UR4, 0x400 ;  /* 0x0000040000047882 */ /* 0x000fe20000000000 */
[----:B------:R-:W-:Y:S01]  /*2870*/  UMOV UR6, URZ ;  /* 0x000000ff00067c82 */ /* 0x000fe20008000000 */
[----:B------:R-:W-:-:S12]  /*2880*/  ULEA UR37, UR37, UR4, 0x18 ;  /* 0x0000000425257291 */ /* 0x000fd8000f8ec0ff */
.L_x_48:
[----:B------:R-:W-:Y:S02]  /*2890*/  LEA R0, R8, UR37, 0x3 ;  /* 0x0000002508007c11 */ /* 0x000fe4000f8e18ff */
[----:B------:R-:W-:-:S03]  /*28a0*/  SHF.L.U32 R5, R9, 0x1f, RZ ;  /* 0x0000001f09057819 */ /* 0x000fc600000006ff */
[----:B------:R-:W-:Y:S01]  /*28b0*/  VIADD R4, R0, 0x140 ;  /* 0x0000014000047836 */ /* 0x000fe20000000000 */
[----:B------:R-:W1:Y:S02]  /*28c0*/  SYNCS.PHASECHK.TRANS64.TRYWAIT P0, [R0+URZ+0x130], R5 ;  /* 0x00013005000075a7 */ /* 0x000e6400080011ff */
[----:B-1----:R-:W-:Y:S05]  /*28d0*/  @!P0 BRA `(.L_x_45) ;  /* 0x0000005c00108947 */ /* 0x002fea0003800000 */
.L_x_153:
[----:B------:R-:W-:Y:S01]  /*28e0*/  ULEA UR5, UR6, UR37, 0x3 ;  /* 0x0000002506057291 */ /* 0x000fe2000f8e18ff */
[----:B------:R-:W-:Y:S02]  /*28f0*/  PRMT R4, RZ, 0x654, R4 ;  /* 0x00000654ff047816 */ /* 0x000fe40000000004 */
[----:B-1----:R-:W-:Y:S01]  /*2900*/  SHF.L.U32 R5, R12, 0x1f, RZ ;  /* 0x0000001f0c057819 */ /* 0x002fe200000006ff */
[----:B------:R-:W-:Y:S01]  /*2910*/  UIADD3 UR4, UPT, UPT, UR5, 0xd0, URZ ;  /* 0x000000d005047890 */ /* 0x000fe2000fffe0ff */
[----:B------:R1:W-:Y:S05]  /*2920*/  SYNCS.ARRIVE.TRANS64.RED.A1T0 RZ, [R4+URZ], RZ ;  /* 0x000000ff04ff79a7 */ /* 0x0003ea00081004ff */
[----:B------:R-:W-:Y:S01]  /*2930*/  IMAD.U32 R7, RZ, RZ, UR4 ;  /* 0x00000004ff077e24 */ /* 0x000fe2000f8e00ff */
[----:B------:R-:W2:Y:S04]  /*2940*/  SYNCS.PHASECHK.TRANS64.TRYWAIT P0, [UR5+0xe0], R5 ;  /* 0x0000e005ff0075a7 */ /* 0x000ea80008001105 */
[----:B------:R-:W-:Y:S01]  /*2950*/  PRMT R6, R2, 0x654, R7 ;  /* 0x0000065402067816 */ /* 0x000fe20000000007 */
[----:B-1----:R-:W-:Y:S01]  /*2960*/  @!P2 IMAD.MOV.U32 R4, RZ, RZ, 0x10 ;  /* 0x00000010ff04a424 */ /* 0x002fe200078e00ff */
[----:B--2---:R-:W-:Y:S06]  /*2970*/  @!P0 BRA `(.L_x_46) ;  /* 0x0000005800fc8947 */ /* 0x004fec0003800000 */
.L_x_155:
[----:B------:R-:W-:Y:S01]  /*2980*/  ULEA UR4, UR6, UR37, 0x4 ;  /* 0x0000002506047291 */ /* 0x000fe2000f8e20ff */
[----:B------:R-:W-:Y:S01]  /*2990*/  SEL R3, R6, R3, !P2 ;  /* 0x0000000306037207 */ /* 0x000fe20005000000 */
[----:B------:R-:W-:Y:S01]  /*29a0*/  UIADD3 UR5, UPT, UPT, UR5, 0xd0, URZ ;  /* 0x000000d005057890 */ /* 0x000fe2000fffe0ff */
[----:B-1----:R-:W-:Y:S01]  /*29b0*/  LEA R0, R11, UR37, 0x3 ;  /* 0x000000250b007c11 */ /* 0x002fe2000f8e18ff */
[----:B------:R-:W-:Y:S01]  /*29c0*/  UIADD3 UR4, UPT, UPT, UR4, 0x160, URZ ;  /* 0x0000016004047890 */ /* 0x000fe2000fffe0ff */
[----:B------:R-:W-:Y:S01]  /*29d0*/  SHF.L.U32 R5, R10, 0x1f, RZ ;  /* 0x0000001f0a057819 */ /* 0x000fe200000006ff */
[----:B------:R1:W-:Y:S01]  /*29e0*/  @!P2 SYNCS.ARRIVE.TRANS64.RED RZ, [R3+URZ], R4 ;  /* 0x0000000403ffa9a7 */ /* 0x0003e200080004ff */
[----:B------:R-:W-:Y:S01]  /*29f0*/  UIADD3 UR6, UPT, UPT, UR6, 0x1, URZ ;  /* 0x0000000106067890 */ /* 0x000fe2000fffe0ff */
[----:B------:R-:W-:-:S03]  /*2a00*/  VIADD R8, R8, 0x1 ;  /* 0x0000000108087836 */ /* 0x000fc60000000000 */
[----:B------:R-:W-:Y:S02]  /*2a10*/  UISETP.NE.AND UP0, UPT, UR6, 0x2, UPT ;  /* 0x000000020600788c */ /* 0x000fe4000bf05270 */
[----:B------:R-:W-:Y:S06]  /*2a20*/  UGETNEXTWORKID.BROADCAST [UR4], [UR5] ;  /* 0x00000000040073ca */ /* 0x000fec0008000100 */
[----:B------:R-:W-:Y:S01]  /*2a30*/  USEL UR4, URZ, 0x1, UP0 ;  /* 0x00000001ff047887 */ /* 0x000fe20008000000 */
[----:B------:R-:W-:Y:S01]  /*2a40*/  ISETP.NE.AND P0, PT, R8, 0x2, PT ;  /* 0x000000020800780c */ /* 0x000fe20003f05270 */
[----:B------:R-:W-:Y:S01]  /*2a50*/  USEL UR6, UR6, URZ, UP0 ;  /* 0x000000ff06067287 */ /* 0x000fe20008000000 */
[----:B------:R-:W2:Y:S03]  /*2a60*/  SYNCS.PHASECHK.TRANS64.TRYWAIT P1, [R0+URZ+0xd0], R5 ;  /* 0x0000d005000075a7 */ /* 0x000ea600080211ff */
[----:B------:R-:W-:Y:S01]  /*2a70*/  LOP3.LUT R12, R12, UR4, RZ, 0x3c, !PT ;  /* 0x000000040c0c7c12 */ /* 0x000fe2000f8e3cff */
[----:B-12---:R-:W-:Y:S07]  /*2a80*/  @!P1 BRA `(.L_x_47) ;  /* 0x0000005800d09947 */ /* 0x006fee0003800000 */
.L_x_156:
[C---:B------:R-:W-:Y:S01]  /*2a90*/  LEA R4, R11.reuse, UR37, 0x4 ;  /* 0x000000250b047c11 */ /* 0x040fe2000f8e20ff */
[----:B-1----:R-:W-:Y:S01]  /*2aa0*/  VIADD R0, R0, 0xe0 ;  /* 0x000000e000007836 */ /* 0x002fe20000000000 */
[----:B------:R-:W-:Y:S01]  /*2ab0*/  SEL R8, R8, RZ, P0 ;  /* 0x000000ff08087207 */ /* 0x000fe20000000000 */
[----:B------:R-:W-:-:S03]  /*2ac0*/  VIADD R11, R11, 0x1 ;  /* 0x000000010b0b7836 */ /* 0x000fc60000000000 */
[----:B------:R-:W1:Y:S01]  /*2ad0*/  LDS.128 R4, [R4+0x160] ;  /* 0x0001600004047984 */ /* 0x000e620000000c00 */
[----:B------:R-:W-:Y:S02]  /*2ae0*/  PRMT R0, RZ, 0x654, R0 ;  /* 0x00000654ff007816 */ /* 0x000fe40000000000 */
[C---:B------:R-:W-:Y:S01]  /*2af0*/  ISETP.NE.AND P1, PT, R11.reuse, 0x2, PT ;  /* 0x000000020b00780c */ /* 0x040fe20003f25270 */
[----:B------:R-:W-:Y:S01]  /*2b00*/  @!PT LDS RZ, [RZ] ;  /* 0x00000000fffff984 */ /* 0x000fe20000000800 */
[----:B------:R-:W-:Y:S01]  /*2b10*/  @!PT LDS RZ, [RZ] ;  /* 0x00000000fffff984 */ /* 0x000fe20000000800 */
[----:B------:R-:W-:Y:S01]  /*2b20*/  @!PT LDS RZ, [RZ] ;  /* 0x00000000fffff984 */ /* 0x000fe20000000800 */
[----:B------:R-:W-:Y:S01]  /*2b30*/  @!PT LDS RZ, [RZ] ;  /* 0x00000000fffff984 */ /* 0x000fe20000000800 */
[----:B------:R2:W-:Y:S06]  /*2b40*/  MEMBAR.ALL.CTA ;  /* 0x0000000000007992 */ /* 0x0005ec0000008000 */
[----:B--2---:R-:W2:Y:S01]  /*2b50*/  FENCE.VIEW.ASYNC.S ;  /* 0x00000000000073c6 */ /* 0x004ea20000000000 */
[----:B------:R-:W-:Y:S01]  /*2b60*/  SEL R11, R11, RZ, P1 ;  /* 0x000000ff0b0b7207 */ /* 0x000fe20000800000 */
[----:B--2---:R2:W-:Y:S01]  /*2b70*/  SYNCS.ARRIVE.TRANS64.RED.A1T0 RZ, [R0+URZ], RZ ;  /* 0x000000ff00ff79a7 */ /* 0x0045e200081004ff */
[----:B-1----:R-:W-:-:S02]  /*2b80*/  LOP3.LUT P3, RZ, R6, 0x1, RZ, 0xc0, !PT ;  /* 0x0000000106ff7812 */ /* 0x002fc4000786c0ff */
[----:B------:R-:W-:-:S04]  /*2b90*/  SEL R5, RZ, 0x1, P1 ;  /* 0x00000001ff057807 */ /* 0x000fc80000800000 */
[----:B------:R-:W-:Y:S02]  /*2ba0*/  LOP3.LUT R10, R10, R5, RZ, 0x3c, !PT ;  /* 0x000000050a0a7212 */ /* 0x000fe400078e3cff */
[----:B--2---:R-:W-:-:S04]  /*2bb0*/  SEL R0, RZ, 0x1, P0 ;  /* 0x00000001ff007807 */ /* 0x004fc80000000000 */
[----:B------:R-:W-:Y:S01]  /*2bc0*/  LOP3.LUT R9, R9, R0, RZ, 0x3c, !PT ;  /* 0x0000000009097212 */ /* 0x000fe200078e3cff */
[----:B------:R-:W-:Y:S06]  /*2bd0*/  @P3 BRA `(.L_x_48) ;  /* 0xfffffffc002c3947 */ /* 0x000fec000383ffff */
[----:B------:R-:W-:Y:S01]  /*2be0*/  ULEA UR5, UR6, UR37, 0x3 ;  /* 0x0000002506057291 */ /* 0x000fe2000f8e18ff */
[----:B------:R-:W-:-:S08]  /*2bf0*/  SHF.L.U32 R3, R12, 0x1f, RZ ;  /* 0x0000001f0c037819 */ /* 0x000fd000000006ff */
[----:B------:R-:W1:Y:S02]  /*2c00*/  SYNCS.PHASECHK.TRANS64 P0, [UR5+0xe0], R3 ;  /* 0x0000e003ff0075a7 */ /* 0x000e640008001005 */
[----:B-1----:R-:W-:Y:S05]  /*2c10*/  @P0 BRA `(.L_x_49) ;  /* 0x0000000000080947 */ /* 0x002fea0003800000 */
[----:B------:R-:W1:Y:S02]  /*2c20*/  SYNCS.PHASECHK.TRANS64.TRYWAIT P0, [UR5+0xe0], R3 ;  /* 0x0000e003ff0075a7 */ /* 0x000e640008001105 */
[----:B-1----:R-:W-:Y:S05]  /*2c30*/  @!P0 BRA `(.L_x_50) ;  /* 0x0000005800788947 */ /* 0x002fea0003800000 */
.L_x_49:
[----:B------:R-:W-:-:S04]  /*2c40*/  UIADD3 UR4, UPT, UPT, UR6, 0x1, URZ ;  /* 0x0000000106047890 */ /* 0x000fc8000fffe0ff */
[----:B------:R-:W-:-:S04]  /*2c50*/  UISETP.NE.AND UP0, UPT, UR4, 0x2, UPT ;  /* 0x000000020400788c */ /* 0x000fc8000bf05270 */
[----:B------:R-:W-:Y:S02]  /*2c60*/  USEL UR7, URZ, 0x1, UP0 ;  /* 0x00000001ff077887 */ /* 0x000fe40008000000 */
[----:B------:R-:W-:-:S04]  /*2c70*/  USEL UR4, UR4, URZ, UP0 ;  /* 0x000000ff04047287 */ /* 0x000fc80008000000 */
[----:B------:R-:W-:Y:S01]  /*2c80*/  ULEA UR4, UR4, UR37, 0x3 ;  /* 0x0000002504047291 */ /* 0x000fe2000f8e18ff */
[----:B-1----:R-:W-:-:S04]  /*2c90*/  LOP3.LUT R3, R12, UR7, RZ, 0x3c, !PT ;  /* 0x000000070c037c12 */ /* 0x002fc8000f8e3cff */
[----:B------:R-:W-:-:S04]  /*2ca0*/  SHF.L.U32 R0, R3, 0x1f, RZ ;  /* 0x0000001f03007819 */ /* 0x000fc800000006ff */
[----:B------:R-:W1:Y:S02]  /*2cb0*/  SYNCS.PHASECHK.TRANS64 P0, [UR4+0xe0], R0 ;  /* 0x0000e000ff0075a7 */ /* 0x000e640008001004 */
[----:B-1----:R-:W-:Y:S05]  /*2cc0*/  @P0 EXIT ;  /* 0x000000000000094d */ /* 0x002fea0003800000 */
[----:B------:R-:W-:Y:S02]  /*2cd0*/  SHF.L.U32 R3, R3, 0x1f, RZ ;  /* 0x0000001f03037819 */ /* 0x000fe400000006ff */
[----:B------:R-:W-:-:S07]  /*2ce0*/  MOV R0, UR4 ;  /* 0x0000000400007c02 */ /* 0x000fce0008000f00 */
.L_x_51:
[----:B-1----:R1:W2:Y:S02]  /*2cf0*/  SYNCS.PHASECHK.TRANS64.TRYWAIT P0, [R0+URZ+0xe0], R3 ;  /* 0x0000e003000075a7 */ /* 0x0022a400080011ff */
[----:B--2---:R-:W-:Y:S05]  /*2d00*/  @!P0 NANOSLEEP.SYNCS 0x989680 ;  /* 0x009896800000895d */ /* 0x004fea0003900000 */
[----:B------:R-:W2:Y:S02]  /*2d10*/  @!P0 SYNCS.PHASECHK.TRANS64 P0, [R0+URZ+0xe0], R3 ;  /* 0x0000e003000085a7 */ /* 0x000ea400080010ff */
[----:B--2---:R-:W-:Y:S05]  /*2d20*/  @P0 EXIT ;  /* 0x000000000000094d */ /* 0x004fea0003800000 */
[----:B------:R-:W-:Y:S05]  /*2d30*/  BRA `(.L_x_51) ;  /* 0xfffffffc00ec7947 */ /* 0x000fea000383ffff */
.L_x_44:
[----:B------:R-:W-:-:S09]  /*2d40*/  UISETP.NE.AND UP1, UPT, UR8, URZ, UPT ;  /* 0x000000ff0800728c */ /* 0x000fd2000bf25270 */
[----:B------:R-:W-:Y:S05]  /*2d50*/  BRA.U UP1, `(.L_x_52) ;  /* 0x0000000d01cc7547 */ /* 0x000fea000b800000 */
[----:B------:R-:W-:Y:S01]  /*2d60*/  UMOV UR4, 0x40 ;  /* 0x0000004000047882 */ /* 0x000fe20000000000 */
[----:B------:R-:W-:Y:S01]  /*2d70*/  NOP ;  /* 0x0000000000007918 */ /* 0x000fe20000000000 */
[----:B------:R-:W-:Y:S01]  /*2d80*/  ULEA UR4, UR37, UR4, 0x18 ;  /* 0x0000000425047291 */ /* 0x000fe2000f8ec0ff */
[----:B------:R-:W-:Y:S02]  /*2d90*/  UMOV UR5, 0x400 ;  /* 0x0000040000057882 */ /* 0x000fe40000000000 */
[----:B------:R-:W-:-:S06]  /*2da0*/  ULEA UR37, UR37, UR5, 0x18 ;  /* 0x0000000525257291 */ /* 0x000fcc000f8ec0ff */
[----:B------:R-:W1:Y:S02]  /*2db0*/  LDS.U8 R0, [UR4+0x1c] ;  /* 0x00001c04ff007984 */ /* 0x000e640008000000 */
[----:B-1----:R-:W-:-:S13]  /*2dc0*/  ISETP.NE.AND P0, PT, R0, RZ, PT ;  /* 0x000000ff0000720c */ /* 0x002fda0003f05270 */
[----:B------:R-:W-:Y:S05]  /*2dd0*/  @P0 BRA `(.L_x_53) ;  /* 0x0000000000580947 */ /* 0x000fea0003800000 */
[----:B------:R-:W-:-:S13]  /*2de0*/  ELECT P0, URZ, PT ;  /* 0x0000000000ff782f */ /* 0x000fda0003800000 */
[----:B------:R-:W-:Y:S05]  /*2df0*/  @!P0 BRA `(.L_x_54) ;  /* 0x0000000000608947 */ /* 0x000fea0003800000 */
[----:B------:R-:W-:Y:S01]  /*2e00*/  UMOV UR5, 0x10 ;  /* 0x0000001000057882 */ /* 0x000fe20000000000 */
[----:B------:R-:W-:Y:S01]  /*2e10*/  HFMA2 R0, -RZ, RZ, 0, 5.9604644775390625e-08 ;  /* 0x00000001ff007431 */ /* 0x000fe200000001ff */
[----:B------:R-:W-:-:S03]  /*2e20*/  MOV R2, 0xffff ;  /* 0x0000ffff00027802 */ /* 0x000fc60000000f00 */
[----:B------:R-:W-:Y:S04]  /*2e30*/  DEPBAR.LE SB1, 0x36 ;  /* 0x00009d800000791a */ /* 0x000fe80000000000 */
[----:B------:R-:W1:Y:S02]  /*2e40*/  UTCATOMSWS.FIND_AND_SET.ALIGN UP0, UR5, UR5 ;  /* 0x00000005000575e3 */ /* 0x000e640008000800 */
[----:B-1----:R-:W-:Y:S01]  /*2e50*/  MOV R3, UR5 ;  /* 0x0000000500037c02 */ /* 0x002fe20008000f00 */
[----:B------:R-:W-:Y:S06]  /*2e60*/  BRA.U UP0, `(.L_x_55) ;  /* 0x0000000100187547 */ /* 0x000fec000b800000 */
.L_x_56:
[----:B------:R-:W-:Y:S05]  /*2e70*/  NANOSLEEP 0x64 ;  /* 0x000000640000795d */ /* 0x000fea0003800000 */
[----:B------:R-:W-:-:S05]  /*2e80*/  UMOV UR5, 0x10 ;  /* 0x0000001000057882 */ /* 0x000fca0000000000 */
[----:B------:R-:W-:Y:S04]  /*2e90*/  DEPBAR.LE SB1, 0x36 ;  /* 0x00009d800000791a */ /* 0x000fe80000000000 */
[----:B------:R-:W1:Y:S02]  /*2ea0*/  UTCATOMSWS.FIND_AND_SET.ALIGN UP0, UR5, UR5 ;  /* 0x00000005000575e3 */ /* 0x000e640008000800 */
[----:B-1----:R-:W-:Y:S01]  /*2eb0*/  MOV R3, UR5 ;  /* 0x0000000500037c02 */ /* 0x002fe20008000f00 */
[----:B------:R-:W-:Y:S05]  /*2ec0*/  BRA.U !UP0, `(.L_x_56) ;  /* 0xfffffffd08e87547 */ /* 0x000fea000b83ffff */
.L_x_55:
[-C--:B------:R-:W-:Y:S02]  /*2ed0*/  SHF.L.U32 R2, R2, R3.reuse, RZ ;  /* 0x0000000302027219 */ /* 0x080fe400000006ff */
[----:B------:R-:W-:Y:S01]  /*2ee0*/  SHF.L.U32 R0, R0, R3, RZ ;  /* 0x0000000300007219 */ /* 0x000fe200000006ff */
[----:B------:R-:W-:Y:S02]  /*2ef0*/  IMAD.SHL.U32 R3, R3, 0x20, RZ ;  /* 0x0000002003037824 */ /* 0x000fe400078e00ff */
[----:B------:R1:W-:Y:S04]  /*2f00*/  ATOMS.OR RZ, [UR4+0x14], R2 ;  /* 0x00001402ffff798c */ /* 0x0003e8000b000004 */
[----:B------:R1:W-:Y:S04]  /*2f10*/  ATOMS.OR RZ, [UR4+0x18], R0 ;  /* 0x00001800ffff798c */ /* 0x0003e8000b000004 */
[----:B------:R1:W-:Y:S01]  /*2f20*/  STS [UR37+0x180], R3 ;  /* 0x00018003ff007988 */ /* 0x0003e20008000825 */
[----:B------:R-:W-:Y:S05]  /*2f30*/  BRA `(.L_x_54) ;  /* 0x0000000000107947 */ /* 0x000fea0003800000 */
.L_x_53:
[----:B------:R-:W-:Y:S02]  /*2f40*/  MOV R0, 0xffffffff ;  /* 0xffffffff00007802 */ /* 0x000fe40000000f00 */
[----:B------:R-:W-:-:S03]  /*2f50*/  MOV R2, 0x2f80 ;  /* 0x00002f8000027802 */ /* 0x000fc60000000f00 */
[----:B------:R1:W-:Y:S04]  /*2f60*/  STS [UR37+0x180], R0 ;  /* 0x00018000ff007988 */ /* 0x0003e80008000825 */
[----:B-1-3-5:R-:W-:Y:S05]  /*2f70*/  CALL.REL.NOINC `($__internal_1_$__cuda_sm10x_tcgen05_guardrail_trap_phase_invalid_during_alloc) ;  /* 0x0000005c00c07944 */ /* 0x02afea0003c00000 */
.L_x_54:
[----:B------:R-:W-:Y:S05]  /*2f80*/  WARPSYNC.ALL ;  /* 0x0000000000007948 */ /* 0x000fea0003800000 */
[----:B------:R-:W2:Y:S01]  /*2f90*/  S2UR UR5, SR_CgaCtaId ;  /* 0x00000000000579c3 */ /* 0x000ea20000008800 */
[----:B------:R-:W-:Y:S01]  /*2fa0*/  UMOV UR4, 0x400 ;  /* 0x0000040000047882 */ /* 0x000fe20000000000 */
[----:B------:R-:W-:-:S06]  /*2fb0*/  NOP ;  /* 0x0000000000007918 */ /* 0x000fcc0000000000 */
[----:B------:R-:W-:Y:S06]  /*2fc0*/  BAR.ARV 0x6, 0xa0 ;  /* 0x0182800000007b1d */ /* 0x000fec0000002000 */
[----:B------:R-:W4:Y:S01]  /*2fd0*/  LDCU UR7, c[0x0][0x38c] ;  /* 0x00007180ff0777ac */ /* 0x000f220008000800 */
[----:B------:R-:W-:Y:S01]  /*2fe0*/  IMAD.MOV.U32 R11, RZ, RZ, 0x1 ;  /* 0x00000001ff0b7424 */ /* 0x000fe200078e00ff */
[----:B------:R-:W-:Y:S01]  /*2ff0*/  CS2R R8, SRZ ;  /* 0x0000000000087805 */ /* 0x000fe2000001ff00 */
[----:B------:R-:W-:Y:S01]  /*3000*/  IMAD.MOV.U32 R10, RZ, RZ, RZ ;  /* 0x000000ffff0a7224 */ /* 0x000fe200078e00ff */
[----:B------:R-:W3:Y:S01]  /*3010*/  LDCU UR6, c[0x0][0x38c] ;  /* 0x00007180ff0677ac */ /* 0x000ee20008000800 */
[----:B------:R-:W-:Y:S01]  /*3020*/  UMOV UR15, URZ ;  /* 0x000000ff000f7c82 */ /* 0x000fe20008000000 */
[----:B------:R-:W-:Y:S01]  /*3030*/  UMOV UR14, URZ ;  /* 0x000000ff000e7c82 */ /* 0x000fe20008000000 */
[----:B--2---:R-:W-:Y:S01]  /*3040*/  ULEA UR5, UR5, UR4, 0x18 ;  /* 0x0000000405057291 */ /* 0x004fe2000f8ec0ff */
[----:B------:R-:W-:Y:S01]  /*3050*/  UMOV UR24, 0x0 ;  /* 0x0000000000187882 */ /* 0x000fe20000000000 */
[----:B------:R-:W-:-:S02]  /*3060*/  UMOV UR25, 0x4200010 ;  /* 0x0420001000197882 */ /* 0x000fc40000000000 */
[----:B------:R-:W-:Y:S02]  /*3070*/  UIADD3 UR10, UPT, UPT, UR5, 0x4400, URZ ;  /* 0x00004400050a7890 */ /* 0x000fe4000fffe0ff */
[----:B------:R-:W-:Y:S02]  /*3080*/  UIADD3 UR11, UPT, UPT, UR5, 0x14400, URZ ;  /* 0x00014400050b7890 */ /* 0x000fe4000fffe0ff */
[----:B----4-:R-:W-:Y:S01]  /*3090*/  UIADD3 UR7, UPT, UPT, UR7, 0x3f, URZ ;  /* 0x0000003f07077890 */ /* 0x010fe2000fffe0ff */
[----:B-1----:R-:W1:Y:S01]  /*30a0*/  LDS R0, [UR5+0x180] ;  /* 0x00018005ff007984 */ /* 0x002e620008000800 */
[----:B------:R-:W-:Y:S02]  /*30b0*/  USHF.R.U32.HI UR10, URZ, 0x4, UR10 ;  /* 0x00000004ff0a7899 */ /* 0x000fe4000801160a */
[----:B------:R-:W-:Y:S02]  /*30c0*/  USHF.R.S32.HI UR4, URZ, 0x1f, UR7 ;  /* 0x0000001fff047899 */ /* 0x000fe40008011407 */
[----:B------:R-:W-:-:S02]  /*30d0*/  USHF.R.U32.HI UR11, URZ, 0x4, UR11 ;  /* 0x00000004ff0b7899 */ /* 0x000fc4000801160b */
[----:B------:R-:W-:Y:S02]  /*30e0*/  ULEA.HI UR4, UR4, UR7, URZ, 0x6 ;  /* 0x0000000704047291 */ /* 0x000fe4000f8f30ff */
[----:B------:R-:W-:Y:S02]  /*30f0*/  ULOP3.LUT UR10, UR10, 0x3fff, URZ, 0xc0, !UPT ;  /* 0x00003fff0a0a7892 */ /* 0x000fe4000f8ec0ff */
[----:B------:R-:W-:Y:S02]  /*3100*/  USHF.R.S32.HI UR4, URZ, 0x6, UR4 ;  /* 0x00000006ff047899 */ /* 0x000fe40008011404 */
[----:B------:R-:W-:Y:S02]  /*3110*/  ULOP3.LUT UR11, UR11, 0x3fff, URZ, 0xc0, !UPT ;  /* 0x00003fff0b0b7892 */ /* 0x000fe4000f8ec0ff */
[----:B------:R-:W-:Y:S01]  /*3120*/  UISETP.LT.AND UP0, UPT, UR4, 0x1, UPT ;  /* 0x000000010400788c */ /* 0x000fe2000bf01270 */
[----:B------:R-:W-:Y:S01]  /*3130*/  UMOV UR22, 0x0 ;  /* 0x0000000000167882 */ /* 0x000fe20000000000 */
[----:B------:R-:W-:-:S02]  /*3140*/  UMOV UR23, 0x4200010 ;  /* 0x0420001000177882 */ /* 0x000fc40000000000 */
[----:B------:R-:W-:Y:S02]  /*3150*/  USEL UR9, UR4, 0x1, !UP0 ;  /* 0x0000000104097887 */ /* 0x000fe4000c000000 */
[----:B------:R-:W-:Y:S02]  /*3160*/  ULOP3.LUT UR10, UR10, 0x10000, URZ, 0xfc, !UPT ;  /* 0x000100000a0a7892 */ /* 0x000fe4000f8efcff */
[----:B------:R-:W-:Y:S02]  /*3170*/  ULOP3.LUT UR11, UR11, 0x10000, URZ, 0xfc, !UPT ;  /* 0x000100000b0b7892 */ /* 0x000fe4000f8efcff */
[----:B------:R-:W-:Y:S02]  /*3180*/  UIADD3 UR9, UPT, UPT, -UR9, URZ, URZ ;  /* 0x000000ff09097290 */ /* 0x000fe4000fffe1ff */
[----:B---3--:R-:W-:Y:S01]  /*3190*/  UISETP.GE.AND UP3, UPT, UR6, 0x1, UPT ;  /* 0x000000010600788c */ /* 0x008fe2000bf66270 */
[----:B------:R-:W-:Y:S01]  /*31a0*/  UMOV UR20, 0x0 ;  /* 0x0000000000147882 */ /* 0x000fe20000000000 */
[----:B------:R-:W-:Y:S01]  /*31b0*/  UMOV UR21, 0x4200010 ;  /* 0x0420001000157882 */ /* 0x000fe20000000000 */
[----:B------:R-:W-:Y:S01]  /*31c0*/  UMOV UR18, 0x0 ;  /* 0x0000000000127882 */ /* 0x000fe20000000000 */
[----:B------:R-:W-:Y:S01]  /*31d0*/  UMOV UR19, 0x4200010 ;  /* 0x0420001000137882 */ /* 0x000fe20000000000 */
[----:B-1----:R-:W-:-:S15]  /*31e0*/  R2UR UR16, R0 ;  /* 0x00000000001072ca */ /* 0x002fde00000e0000 */
.L_x_63:
[----:B------:R-:W-:Y:S02]  /*31f0*/  LEA R0, R10, UR5, 0x3 ;  /* 0x000000050a007c11 */ /* 0x000fe4000f8e18ff */
[----:B------:R-:W-:Y:S02]  /*3200*/  SHF.L.U32 R5, R9, 0x1f, RZ ;  /* 0x0000001f09057819 */ /* 0x000fe400000006ff */
[----:B------:R-:W-:Y:S01]  /*3210*/  PLOP3.LUT P0, PT, PT, PT, UP3, 0x80, 0x8 ;  /* 0x000000000008781c */ /* 0x000fe20003f0f038 */
[----:B------:R-:W-:Y:S01]  /*3220*/  VIADD R3, R0, 0xe0 ;  /* 0x000000e000037836 */ /* 0x000fe20000000000 */
[----:B-1----:R-:W1:Y:S02]  /*3230*/  SYNCS.PHASECHK.TRANS64.TRYWAIT P1, [R0+URZ+0xd0], R5 ;  /* 0x0000d005000075a7 */ /* 0x002e6400080211ff */
[----:B-1-3--:R-:W-:Y:S09]  /*3240*/  @!P1 BRA `(.L_x_57) ;  /* 0x00000054000c9947 */ /* 0x00aff20003800000 */
.L_x_158:
[----:B------:R-:W-:Y:S01]  /*3250*/  LEA R4, R10, UR5, 0x4 ;  /* 0x000000050a047c11 */ /* 0x000fe2000f8e20ff */
[----:B------:R-:W-:Y:S01]  /*3260*/  @UP3 ULEA UR6, UR14, UR5, 0x3 ;  /* 0x000000050e063291 */ /* 0x000fe2000f8e18ff */
[----:B------:R-:W-:Y:S01]  /*3270*/  PLOP3.LUT P2, PT, PT, PT, PT, 0x80, 0x8 ;  /* 0x000000000008781c */ /* 0x000fe20003f4f070 */
[----:B------:R-:W-:Y:S01]  /*3280*/  ULEA UR7, UR15, UR5, 0x3 ;  /* 0x000000050f077291 */ /* 0x000fe2000f8e18ff */
[----:B------:R-:W-:Y:S02]  /*3290*/  PRMT R3, RZ, 0x654, R3 ;  /* 0x00000654ff037816 */ /* 0x000fe40000000003 */
[----:B-1----:R-:W1:Y:S01]  /*32a0*/  LDS.128 R4, [R4+0x160] ;  /* 0x0001600004047984 */ /* 0x002e620000000c00 */
[----:B------:R-:W-:Y:S02]  /*32b0*/  @P0 SHF.L.U32 R2, R8, 0x1f, RZ ;  /* 0x0000001f08020819 */ /* 0x000fe400000006ff */
[----:B------:R-:W-:Y:S01]  /*32c0*/  SHF.L.U32 R0, R11, 0x1f, RZ ;  /* 0x0000001f0b007819 */ /* 0x000fe200000006ff */
[----:B------:R-:W-:Y:S01]  /*32d0*/  @!PT LDS RZ, [RZ] ;  /* 0x00000000fffff984 */ /* 0x000fe20000000800 */
[----:B------:R-:W-:Y:S01]  /*32e0*/  @!PT LDS RZ, [RZ] ;  /* 0x00000000fffff984 */ /* 0x000fe20000000800 */
[----:B------:R-:W-:Y:S01]  /*32f0*/  @!PT LDS RZ, [RZ] ;  /* 0x00000000fffff984 */ /* 0x000fe20000000800 */
[----:B------:R-:W-:Y:S01]  /*3300*/  @!PT LDS RZ, [RZ] ;  /* 0x00000000fffff984 */ /* 0x000fe20000000800 */
[----:B------:R2:W-:Y:S06]  /*3310*/  MEMBAR.ALL.CTA ;  /* 0x0000000000007992 */ /* 0x0005ec0000008000 */
[----:B--2---:R-:W2:Y:S02]  /*3320*/  FENCE.VIEW.ASYNC.S ;  /* 0x00000000000073c6 */ /* 0x004ea40000000000 */
[----:B--2---:R2:W-:Y:S01]  /*3330*/  SYNCS.ARRIVE.TRANS64.RED.A1T0 RZ, [R3+URZ], RZ ;  /* 0x000000ff03ff79a7 */ /* 0x0045e200081004ff */
[----:B------:R2:W3:Y:S01]  /*3340*/  @P0 SYNCS.PHASECHK.TRANS64.TRYWAIT P2, [UR6], R2 ;  /* 0x00000002ff0005a7 */ /* 0x0004e20008041106 */
[----:B------:R-:W-:Y:S01]  /*3350*/  ULEA.HI UR6, UR15, UR15, URZ, 0x1 ;  /* 0x0000000f0f067291 */ /* 0x000fe2000f8f08ff */
[----:B-1----:R-:W-:-:S03]  /*3360*/  LOP3.LUT P1, RZ, R6, 0x1, RZ, 0xc0, !PT ;  /* 0x0000000106ff7812 */ /* 0x002fc6000782c0ff */
[----:B------:R-:W-:Y:S02]  /*3370*/  USHF.L.U32 UR8, UR6, 0x6, URZ ;  /* 0x0000000606087899 */ /* 0x000fe400080006ff */
[----:B------:R-:W-:Y:S02]  /*3380*/  ULOP3.LUT UR6, UR6, 0xffe, URZ, 0xc0, !UPT ;  /* 0x00000ffe06067892 */ /* 0x000fe4000f8ec0ff */
[----:B------:R-:W-:Y:S02]  /*3390*/  ULOP3.LUT UR8, UR8, 0xffffff80, URZ, 0xc0, !UPT ;  /* 0xffffff8008087892 */ /* 0x000fe4000f8ec0ff */
[----:B------:R-:W-:Y:S02]  /*33a0*/  UIADD3 UR6, UPT, UPT, -UR6, UR15, URZ ;  /* 0x0000000f06067290 */ /* 0x000fe4000fffe1ff */
[----:B------:R-:W-:Y:S01]  /*33b0*/  UIADD3 UR8, UPT, UPT, UR16, UR8, URZ ;  /* 0x0000000810087290 */ /* 0x000fe2000fffe0ff */
[----:B------:R-:W1:Y:S03]  /*33c0*/  SYNCS.PHASECHK.TRANS64.TRYWAIT P0, [UR7+0x110], R0 ;  /* 0x00011000ff0075a7 */ /* 0x000e660008001107 */
[----:B------:R-:W-:Y:S01]  /*33d0*/  ULEA UR8, UR6, UR8, 0x14 ;  /* 0x0000000806087291 */ /* 0x000fe2000f8ea0ff */
[----:B-123--:R-:W-:Y:S11]  /*33e0*/  @!P0 BRA `(.L_x_58) ;  /* 0x0000005000b88947 */ /* 0x00eff60003800000 */
.L_x_160:
[----:B------:R-:W-:Y:S01]  /*33f0*/  IADD3 R10, PT, PT, R10, 0x1, RZ ;  /* 0x000000010a0a7810 */ /* 0x000fe20007ffe0ff */
[----:B------:R-:W-:Y:S06]  /*3400*/  BRA.U !UP3, `(.L_x_59) ;  /* 0x000000010bc07547 */ /* 0x000fec000b800000 */
[----:B------:R-:W-:Y:S01]  /*3410*/  UPLOP3.LUT UP4, UPT, UPT, UPT, UPT, 0x40, 0x4 ;  /* 0x000000000004789c */ /* 0x000fe20003f8e870 */
[----:B------:R-:W-:Y:S01]  /*3420*/  UMOV UR13, UR9 ;  /* 0x00000009000d7c82 */ /* 0x000fe20008000000 */
[----:B------:R-:W-:Y:S01]  /*3430*/  UMOV UR12, UR4 ;  /* 0x00000004000c7c82 */ /* 0x000fe20008000000 */
[----:B------:R-:W-:-:S08]  /*3440*/  UMOV UR17, UR14 ;  /* 0x0000000e00117c82 */ /* 0x000fd00008000000 */
.L_x_62:
[----:B------:R-:W-:Y:S02]  /*3450*/  UIADD3 UR13, UPT, UPT, UR13, 0x1, URZ ;  /* 0x000000010d0d7890 */ /* 0x000fe4000fffe0ff */
[----:B--2---:R-:W-:Y:S02]  /*3460*/  ULEA UR6, UR17, UR5, 0x3 ;  /* 0x0000000511067291 */ /* 0x004fe4000f8e18ff */
[----:B------:R-:W-:Y:S01]  /*3470*/  UISETP.NE.AND UP0, UPT, UR13, URZ, UPT ;  /* 0x000000ff0d00728c */ /* 0x000fe2000bf05270 */
[----:B---3--:R-:W-:Y:S10]  /*3480*/  @P2 BRA `(.L_x_60) ;  /* 0x00000000000c2947 */ /* 0x008ff40003800000 */
[----:B-1----:R-:W-:Y:S04]  /*3490*/  SHF.L.U32 R3, R8, 0x1f, RZ ;  /* 0x0000001f08037819 */ /* 0x002fe800000006ff */
[----:B------:R-:W1:Y:S02]  /*34a0*/  SYNCS.PHASECHK.TRANS64.TRYWAIT P0, [UR6], R3 ;  /* 0x00000003ff0075a7 */ /* 0x000e640008001106 */
[----:B-1----:R-:W-:Y:S05]  /*34b0*/  @!P0 BRA `(.L_x_61) ;  /* 0x00000050009c8947 */ /* 0x002fea0003800000 */
.L_x_60:
[----:B------:R-:W-:Y:S01]  /*34c0*/  UISETP.NE.AND UP1, UPT, UR12, 0x1, UPT ;  /* 0x000000010c00788c */ /* 0x000fe2000bf25270 */
[----:B------:R-:W-:Y:S01]  /*34d0*/  PLOP3.LUT P2, PT, PT, PT, PT, 0x80, 0x8 ;  /* 0x000000000008781c */ /* 0x000fe20003f4f070 */
[----:B------:R-:W-:Y:S02]  /*34e0*/  UIADD3 UR14, UPT, UPT, UR17, 0x1, URZ ;  /* 0x00000001110e7890 */ /* 0x000fe4000fffe0ff */
[----:B------:R-:W-:Y:S02]  /*34f0*/  ULEA UR28, UR17, UR11, 0xa ;  /* 0x0000000b111c7291 */ /* 0x000fe4000f8e50ff */
[----:B------:R-:W-:Y:S01]  /*3500*/  UISETP.NE.AND UP2, UPT, UR14, 0x8, UPT ;  /* 0x000000080e00788c */ /* 0x000fe2000bf45270 */
[----:B------:R-:W-:Y:S01]  /*3510*/  PLOP3.LUT P0, PT, PT, PT, UP1, 0x80, 0x8 ;  /* 0x000000000008781c */ /* 0x000fe20003f0f018 */
[----:B------:R-:W-:Y:S02]  /*3520*/  UIADD3 UR40, UPT, UPT, UR28, 0x2, URZ ;  /* 0x000000021c287890 */ /* 0x000fe4000fffe0ff */
[----:B------:R-:W-:Y:S02]  /*3530*/  USEL UR27, URZ, 0x1, UP2 ;  /* 0x00000001ff1b7887 */ /* 0x000fe40009000000 */
[----:B------:R-:W-:Y:S02]  /*3540*/  USEL UR14, UR14, URZ, UP2 ;  /* 0x000000ff0e0e7287 */ /* 0x000fe40009000000 */
[----:B------:R-:W-:Y:S02]  /*3550*/  UIADD3 UR36, UPT, UPT, UR28, 0x4, URZ ;  /* 0x000000041c247890 */ /* 0x000fe4000fffe0ff */
[----:B------:R-:W-:Y:S01]  /*3560*/  @UP1 ULEA UR26, UR14, UR5, 0x3 ;  /* 0x000000050e1a1291 */ /* 0x000fe2000f8e18ff */
[----:B------:R-:W-:Y:S01]  /*3570*/  LOP3.LUT R8, R8, UR27, RZ, 0x3c, !PT ;  /* 0x0000001b08087c12 */ /* 0x000fe2000f8e3cff */
[----:B------:R-:W-:Y:S02]  /*3580*/  UIADD3 UR32, UPT, UPT, UR28, 0x6, URZ ;  /* 0x000000061c207890 */ /* 0x000fe4000fffe0ff */
[----:B------:R-:W-:Y:S01]  /*3590*/  UIADD3 UR6, UPT, UPT, UR6, 0x40, URZ ;  /* 0x0000004006067890 */ /* 0x000fe2000fffe0ff */
[----:B-1----:R-:W-:Y:S01]  /*35a0*/  @P0 SHF.L.U32 R0, R8, 0x1f, RZ ;  /* 0x0000001f08000819 */ /* 0x002fe200000006ff */
[----:B------:R-:W-:Y:S01]  /*35b0*/  UIADD3 UR12, UPT, UPT, UR12, -0x1, URZ ;  /* 0xffffffff0c0c7890 */ /* 0x000fe2000fffe0ff */
[----:B------:R-:W-:Y:S02]  /*35c0*/  UMOV UR29, 0x40004040 ;  /* 0x40004040001d7882 */ /* 0x000fe40000000000 */
[----:B------:R2:W3:Y:S01]  /*35d0*/  @P0 SYNCS.PHASECHK.TRANS64.TRYWAIT P2, [UR26], R0 ;  /* 0x00000000ff0005a7 */ /* 0x0004e2000804111a */
[----:B------:R-:W-:Y:S01]  /*35e0*/  ULEA UR26, UR17, UR10, 0x9 ;  /* 0x0000000a111a7291 */ /* 0x000fe2000f8e48ff */
[----:B------:R-:W-:Y:S01]  /*35f0*/  UMOV UR27, 0x40004040 ;  /* 0x40004040001b7882 */ /* 0x000fe20000000000 */
[----:B------:R-:W-:Y:S02]  /*3600*/  UMOV UR41, 0x40004040 ;  /* 0x4000404000297882 */ /* 0x000fe40000000000 */
[----:B------:R-:W-:Y:S02]  /*3610*/  UIADD3 UR38, UPT, UPT, UR26, 0x2, URZ ;  /* 0x000000021a267890 */ /* 0x000fe4000fffe0ff */
[----:B------:R-:W-:Y:S02]  /*3620*/  UIADD3 UR34, UPT, UPT, UR26, 0x4, URZ ;  /* 0x000000041a227890 */ /* 0x000fe4000fffe0ff */
[----:B------:R-:W-:Y:S01]  /*3630*/  UIADD3 UR30, UPT, UPT, UR26, 0x6, URZ ;  /* 0x000000061a1e7890 */ /* 0x000fe2000fffe0ff */
[----:B------:R2:W-:Y:S01]  /*3640*/  UTCHMMA gdesc[UR26], gdesc[UR28], tmem[UR8], tmem[UR24], idesc[UR25], UP4 ;  /* 0x00ff181c1a0075ea */ /* 0x0005e2000a000008 */
[----:B------:R-:W-:Y:S01]  /*3650*/  UPLOP3.LUT UP4, UPT, UPT, UPT, UPT, 0x80, 0x8 ;  /* 0x000000000008789c */ /* 0x000fe20003f8f070 */
[----:B------:R-:W-:Y:S01]  /*3660*/  UMOV UR39, 0x40004040 ;  /* 0x4000404000277882 */ /* 0x000fe20000000000 */
[----:B------:R-:W-:Y:S01]  /*3670*/  UMOV UR37, 0x40004040 ;  /* 0x4000404000257882 */ /* 0x000fe20000000000 */
[----:B------:R2:W-:Y:S01]  /*3680*/  UTCHMMA gdesc[UR38], gdesc[UR40], tmem[UR8], tmem[UR22], idesc[UR23], UPT ;  /* 0x00ff1628260075ea */ /* 0x0005e2000b800008 */
[----:B------:R-:W-:Y:S01]  /*3690*/  UMOV UR35, 0x40004040 ;  /* 0x4000404000237882 */ /* 0x000fe20000000000 */
[----:B------:R-:W-:Y:S01]  /*36a0*/  UMOV UR33, 0x40004040 ;  /* 0x4000404000217882 */ /* 0x000fe20000000000 */
[----:B------:R-:W-:Y:S01]  /*36b0*/  UMOV UR31, 0x40004040 ;  /* 0x40004040001f7882 */ /* 0x000fe20000000000 */
[----:B------:R2:W-:Y:S01]  /*36c0*/  UTCHMMA gdesc[UR34], gdesc[UR36], tmem[UR8], tmem[UR20], idesc[UR21], UPT ;  /* 0x00ff1424220075ea */ /* 0x0005e2000b800008 */
[----:B------:R2:W-:Y:S01]  /*36d0*/  UTCHMMA gdesc[UR30], gdesc[UR32], tmem[UR8], tmem[UR18], idesc[UR19], UPT ;  /* 0x00ff12201e0075ea */ /* 0x0005e2000b800008 */
[----:B------:R2:W-:Y:S01]  /*36e0*/  UTCBAR [UR6], URZ ;  /* 0x000000ff060073e9 */ /* 0x0005e200080000ff */
[----:B------:R-:W-:Y:S01]  /*36f0*/  UMOV UR17, UR14 ;  /* 0x0000000e00117c82 */ /* 0x000fe20008000000 */
[----:B------:R-:W-:Y:S05]  /*3700*/  BRA.U UP0, `(.L_x_62) ;  /* 0xfffffffd00507547 */ /* 0x000fea000b83ffff */
.L_x_59:
[----:B------:R-:W-:Y:S01]  /*3710*/  UIADD3 UR15, UPT, UPT, UR15, 0x1, URZ ;  /* 0x000000010f0f7890 */ /* 0x000fe2000fffe0ff */
[C---:B------:R-:W-:Y:S01]  /*3720*/  ISETP.NE.AND P0, PT, R10.reuse, 0x2, PT ;  /* 0x000000020a00780c */ /* 0x040fe20003f05270 */
[----:B------:R-:W-:Y:S02]  /*3730*/  UIADD3 UR7, UPT, UPT, UR7, 0xf0, URZ ;  /* 0x000000f007077890 */ /* 0x000fe4000fffe0ff */
[----:B------:R-:W-:Y:S01]  /*3740*/  UISETP.NE.AND UP0, UPT, UR15, 0x4, UPT ;  /* 0x000000040f00788c */ /* 0x000fe2000bf05270 */
[----:B-12---:R-:W-:Y:S02]  /*3750*/  SEL R0, RZ, 0x1, P0 ;  /* 0x00000001ff007807 */ /* 0x006fe40000000000 */
[----:B------:R-:W-:Y:S01]  /*3760*/  SEL R10, R10, RZ, P0 ;  /* 0x000000ff0a0a7207 */ /* 0x000fe20000000000 */
[----:B------:R-:W-:Y:S01]  /*3770*/  USEL UR6, URZ, 0x1, UP0 ;  /* 0x00000001ff067887 */ /* 0x000fe20008000000 */
[----:B------:R-:W-:Y:S01]  /*3780*/  LOP3.LUT R9, R9, R0, RZ, 0x3c, !PT ;  /* 0x0000000009097212 */ /* 0x000fe200078e3cff */
[----:B------:R-:W-:Y:S01]  /*3790*/  USEL UR15, UR15, URZ, UP0 ;  /* 0x000000ff0f0f7287 */ /* 0x000fe20008000000 */
[----:B------:R1:W-:Y:S03]  /*37a0*/  UTCBAR [UR7], URZ ;  /* 0x000000ff070073e9 */ /* 0x0003e600080000ff */
[----:B------:R-:W-:Y:S01]  /*37b0*/  LOP3.LUT R11, R11, UR6, RZ, 0x3c, !PT ;  /* 0x000000060b0b7c12 */ /* 0x000fe2000f8e3cff */
[----:B------:R-:W-:Y:S07]  /*37c0*/  @P1 BRA `(.L_x_63) ;  /* 0xfffffff800881947 */ /* 0x000fee000383ffff */
[----:B------:R-:W2:Y:S01]  /*37d0*/  S2UR UR4, SR_CgaCtaId ;  /* 0x00000000000479c3 */ /* 0x000ea20000008800 */
[----:B------:R-:W-:Y:S01]  /*37e0*/  ELECT P0, URZ, PT ;  /* 0x0000000000ff782f */ /* 0x000fe20003800000 */
[----:B------:R-:W-:Y:S01]  /*37f0*/  IMAD.MOV.U32 R0, RZ, RZ, 0x1 ;  /* 0x00000001ff007424 */ /* 0x000fe200078e00ff */
[----:B------:R-:W-:Y:S01]  /*3800*/  UIADD3 UR5, UPT, UPT, UR5, 0x110, URZ ;  /* 0x0000011005057890 */ /* 0x000fe2000fffe0ff */
[----:B------:R-:W-:Y:S01]  /*3810*/  SHF.L.U32 R3, R11, 0x1f, RZ ;  /* 0x0000001f0b037819 */ /* 0x000fe200000006ff */
[----:B------:R-:W-:-:S03]  /*3820*/  UMOV UR6, 0x40 ;  /* 0x0000004000067882 */ /* 0x000fc60000000000 */
[----:B------:R-:W-:Y:S01]  /*3830*/  UVIRTCOUNT.DEALLOC.SMPOOL 0x80 ;  /* 0x000000800000784c */ /* 0x000fe20000000000 */
[----:B--2---:R-:W-:Y:S02]  /*3840*/  ULEA UR4, UR4, UR6, 0x18 ;  /* 0x0000000604047291 */ /* 0x004fe4000f8ec0ff */
[----:B------:R-:W-:-:S07]  /*3850*/  ULEA UR6, UR15, UR5, 0x3 ;  /* 0x000000050f067291 */ /* 0x000fce000f8e18ff */
[----:B------:R2:W-:Y:S02]  /*3860*/  @P0 STS.U8 [UR4+0x1c], R0 ;  /* 0x00001c00ff000988 */ /* 0x0005e40008000004 */
[----:B------:R-:W4:Y:S02]  /*3870*/  SYNCS.PHASECHK.TRANS64.TRYWAIT P0, [UR6], R3 ;  /* 0x00000003ff0075a7 */ /* 0x000f240008001106 */
[----:B--2-4-:R-:W-:Y:S05]  /*3880*/  @!P0 BRA `(.L_x_64) ;  /* 0x0000004c00c08947 */ /* 0x014fea0003800000 */
.L_x_163:
[----:B-1----:R-:W-:-:S04]  /*3890*/  UIADD3 UR7, UPT, UPT, UR15, 0x1, URZ ;  /* 0x000000010f077890 */ /* 0x002fc8000fffe0ff */
[----:B------:R-:W-:-:S04]  /*38a0*/  UISETP.NE.AND UP0, UPT, UR7, 0x4, UPT ;  /* 0x000000040700788c */ /* 0x000fc8000bf05270 */
[----:B------:R-:W-:Y:S02]  /*38b0*/  USEL UR8, URZ, 0x1, UP0 ;  /* 0x00000001ff087887 */ /* 0x000fe40008000000 */
[----:B------:R-:W-:-:S04]  /*38c0*/  USEL UR7, UR7, URZ, UP0 ;  /* 0x000000ff07077287 */ /* 0x000fc80008000000 */
[----:B------:R-:W-:Y:S01]  /*38d0*/  ULEA UR6, UR7, UR5, 0x3 ;  /* 0x0000000507067291 */ /* 0x000fe2000f8e18ff */
[----:B------:R-:W-:-:S04]  /*38e0*/  LOP3.LUT R2, R11, UR8, RZ, 0x3c, !PT ;  /* 0x000000080b027c12 */ /* 0x000fc8000f8e3cff */
[----:B--2---:R-:W-:-:S04]  /*38f0*/  SHF.L.U32 R3, R2, 0x1f, RZ ;  /* 0x0000001f02037819 */ /* 0x004fc800000006ff */
[----:B------:R-:W1:Y:S02]  /*3900*/  SYNCS.PHASECHK.TRANS64.TRYWAIT P0, [UR6], R3 ;  /* 0x00000003ff0075a7 */ /* 0x000e640008001106 */
[----:B-1----:R-:W-:Y:S05]  /*3910*/  @!P0 BRA `(.L_x_65) ;  /* 0x0000004c00b48947 */ /* 0x002fea0003800000 */
.L_x_165:
        /* <DEDUP_REMOVED lines=9> */
.L_x_167:
[----:B------:R-:W-:-:S04]  /*39b0*/  UIADD3 UR7, UPT, UPT, UR7, 0x1, URZ ;  /* 0x0000000107077890 */ /* 0x000fc8000fffe0ff */
[----:B------:R-:W-:-:S04]  /*39c0*/  UISETP.NE.AND UP0, UPT, UR7, 0x4, UPT ;  /* 0x000000040700788c */ /* 0x000fc8000bf05270 */
[----:B------:R-:W-:Y:S02]  /*39d0*/  USEL UR6, URZ, 0x1, UP0 ;  /* 0x00000001ff067887 */ /* 0x000fe40008000000 */
[----:B------:R-:W-:-:S04]  /*39e0*/  USEL UR7, UR7, URZ, UP0 ;  /* 0x000000ff07077287 */ /* 0x000fc80008000000 */
[----:B------:R-:W-:Y:S01]  /*39f0*/  ULEA UR7, UR7, UR5, 0x3 ;  /* 0x0000000507077291 */ /* 0x000fe2000f8e18ff */
[----:B-1----:R-:W-:-:S04]  /*3a00*/  LOP3.LUT R3, R2, UR6, RZ, 0x3c, !PT ;  /* 0x0000000602037c12 */ /* 0x002fc8000f8e3cff */
[----:B------:R-:W-:-:S04]  /*3a10*/  SHF.L.U32 R3, R3, 0x1f, RZ ;  /* 0x0000001f03037819 */ /* 0x000fc800000006ff */
[----:B------:R-:W1:Y:S02]  /*3a20*/  SYNCS.PHASECHK.TRANS64.TRYWAIT P0, [UR7], R3 ;  /* 0x00000003ff0075a7 */ /* 0x000e640008001107 */
[----:B-1----:R-:W-:Y:S05]  /*3a30*/  @!P0 BRA `(.L_x_67) ;  /* 0x0000004c009c8947 */ /* 0x002fea0003800000 */
.L_x_169:
[----:B------:R-:W-:Y:S01]  /*3a40*/  NOP ;  /* 0x0000000000007918 */ /* 0x000fe20000000000 */
[----:B-1----:R-:W1:Y:S01]  /*3a50*/  LDS R0, [UR4+0x14] ;  /* 0x00001404ff007984 */ /* 0x002e620008000800 */
[----:B------:R-:W-:Y:S01]  /*3a60*/  ULOP3.LUT UR6, UR16, 0xffff, URZ, 0xc0, !UPT ;  /* 0x0000ffff10067892 */ /* 0x000fe2000f8ec0ff */
[----:B------:R-:W-:Y:S01]  /*3a70*/  UMOV UR8, 0xffff ;  /* 0x0000ffff00087882 */ /* 0x000fe20000000000 */
[----:B------:R-:W-:Y:S02]  /*3a80*/  UMOV UR5, 0x1 ;  /* 0x0000000100057882 */ /* 0x000fe40000000000 */
[----:B------:R-:W-:-:S04]  /*3a90*/  USHF.R.U32.HI UR6, URZ, 0x5, UR6 ;  /* 0x00000005ff067899 */ /* 0x000fc80008011606 */
[----:B------:R-:W-:Y:S02]  /*3aa0*/  USHF.L.U32 UR8, UR8, UR6, URZ ;  /* 0x0000000608087299 */ /* 0x000fe400080006ff */
[----:B------:R-:W-:-:S04]  /*3ab0*/  USHF.L.U32 UR5, UR5, UR6, URZ ;  /* 0x0000000605057299 */ /* 0x000fc800080006ff */
[----:B-1----:R-:W-:-:S04]  /*3ac0*/  LOP3.LUT R0, R0, UR8, RZ, 0xc0, !PT ;  /* 0x0000000800007c12 */ /* 0x002fc8000f8ec0ff */
[----:B------:R-:W-:-:S13]  /*3ad0*/  ISETP.NE.AND P0, PT, R0, UR8, PT ;  /* 0x0000000800007c0c */ /* 0x000fda000bf05270 */
[----:B------:R-:W-:Y:S05]  /*3ae0*/  @P0 BRA `(.L_x_68) ;  /* 0x0000000000580947 */ /* 0x000fea0003800000 */
[----:B------:R-:W1:Y:S02]  /*3af0*/  LDS R0, [UR4+0x18] ;  /* 0x00001804ff007984 */ /* 0x000e640008000800 */
[----:B-1----:R-:W-:-:S04]  /*3b00*/  LOP3.LUT R0, R0, UR5, RZ, 0xc0, !PT ;  /* 0x0000000500007c12 */ /* 0x002fc8000f8ec0ff */
[----:B------:R-:W-:-:S13]  /*3b10*/  ISETP.NE.AND P0, PT, R0, UR5, PT ;  /* 0x0000000500007c0c */ /* 0x000fda000bf05270 */
[----:B------:R-:W-:Y:S05]  /*3b20*/  @P0 BRA `(.L_x_69) ;  /* 0x00000000003c0947 */ /* 0x000fea0003800000 */
[----:B------:R-:W1:Y:S01]  /*3b30*/  S2R R2, SR_LANEID ;  /* 0x0000000000027919 */ /* 0x000e620000000000 */
[----:B------:R-:W-:Y:S01]  /*3b40*/  ULOP3.LUT UR8, URZ, UR8, URZ, 0x33, !UPT ;  /* 0x00000008ff087292 */ /* 0x000fe2000f8e33ff */
[----:B------:R-:W-:Y:S01]  /*3b50*/  LOP3.LUT R4, RZ, UR5, RZ, 0x33, !PT ;  /* 0x00000005ff047c12 */ /* 0x000fe2000f8e33ff */
[----:B------:R-:W-:Y:S02]  /*3b60*/  VOTEU.ANY UR7, UPT, PT ;  /* 0x0000000000077886 */ /* 0x000fe400038e0100 */
[----:B------:R-:W-:Y:S01]  /*3b70*/  UFLO.U32 UR7, UR7 ;  /* 0x00000007000772bd */ /* 0x000fe200080e0000 */
[----:B------:R-:W2:Y:S01]  /*3b80*/  REDUX UR5, R4 ;  /* 0x00000000040573c4 */ /* 0x000ea20000000000 */
[----:B------:R-:W-:-:S06]  /*3b90*/  IMAD.U32 R0, RZ, RZ, UR8 ;  /* 0x00000008ff007e24 */ /* 0x000fcc000f8e00ff */
[----:B------:R4:W-:Y:S01]  /*3ba0*/  UTCATOMSWS.AND URZ, UR8 ;  /* 0x0000000800ff79e3 */ /* 0x0009e20008000000 */
[----:B------:R-:W3:Y:S01]  /*3bb0*/  REDUX UR6, R0 ;  /* 0x00000000000673c4 */ /* 0x000ee20000000000 */
[----:B-1----:R-:W-:Y:S01]  /*3bc0*/  ISETP.EQ.U32.AND P0, PT, R2, UR7, PT ;  /* 0x0000000702007c0c */ /* 0x002fe2000bf02070 */
[----:B--2---:R-:W-:Y:S01]  /*3bd0*/  IMAD.U32 R2, RZ, RZ, UR5 ;  /* 0x00000005ff027e24 */ /* 0x004fe2000f8e00ff */
[----:B---3--:R-:W-:-:S11]  /*3be0*/  MOV R3, UR6 ;  /* 0x0000000600037c02 */ /* 0x008fd60008000f00 */
[----:B------:R4:W-:Y:S04]  /*3bf0*/  @P0 ATOMS.AND RZ, [UR4+0x14], R3 ;  /* 0x00001403ffff098c */ /* 0x0009e8000a800004 */
[----:B------:R4:W-:Y:S01]  /*3c00*/  @P0 ATOMS.AND RZ, [UR4+0x18], R2 ;  /* 0x00001802ffff098c */ /* 0x0009e2000a800004 */
[----:B------:R-:W-:Y:S05]  /*3c10*/  BRA `(.L_x_70) ;  /* 0x0000000000147947 */ /* 0x000fea0003800000 */
.L_x_69:
[----:B------:R-:W-:Y:S02]  /*3c20*/  MOV R2, 0x3c40 ;  /* 0x00003c4000027802 */ /* 0x000fe40000000f00 */
[----:B---3-5:R-:W-:Y:S05]  /*3c30*/  CALL.REL.NOINC `($__internal_0_$__cuda_sm10x_tcgen05_guardrail_trap_col_being_dealloced_not_returned_by_alloc) ;  /* 0x0000005000847944 */ /* 0x028fea0003c00000 */
[----:B------:R-:W-:Y:S05]  /*3c40*/  BRA `(.L_x_70) ;  /* 0x0000000000087947 */ /* 0x000fea0003800000 */
.L_x_68:
[----:B------:R-:W-:Y:S02]  /*3c50*/  MOV R2, 0x3c70 ;  /* 0x00003c7000027802 */ /* 0x000fe40000000f00 */
[----:B---3-5:R-:W-:Y:S05]  /*3c60*/  CALL.REL.NOINC `($__internal_2_$__cuda_sm10x_tcgen05_guardrail_trap_unallocated_columns_being_dealloced) ;  /* 0x0000005000907944 */ /* 0x028fea0003c00000 */
.L_x_70:
[----:B------:R-:W-:Y:S01]  /*3c70*/  NOP ;  /* 0x0000000000007918 */ /* 0x000fe20000000000 */
[----:B----4-:R-:W-:Y:S05]  /*3c80*/  EXIT ;  /* 0x000000000000794d */ /* 0x010fea0003800000 */
.L_x_52:
[----:B------:R-:W-:-:S09]  /*3c90*/  UISETP.NE.OR UP2, UPT, UR8, 0x3, !UP2 ;  /* 0x000000030800788c */ /* 0x000fd2000d745670 */
[----:B------:R-:W-:Y:S05]  /*3ca0*/  BRA.U UP2, `(.L_x_71) ;  /* 0x0000001102147547 */ /* 0x000fea000b800000 */
[----:B------:R-:W1:Y:S01]  /*3cb0*/  LDC R0, c[0x0][0xb30] ;  /* 0x0002cc00ff007b82 */ /* 0x000e620000000800 */
[----:B------:R-:W2:Y:S01]  /*3cc0*/  LDCU.64 UR8, c[0x0][0x888] ;  /* 0x00011100ff0877ac */ /* 0x000ea20008000a00 */
[----:B------:R-:W-:Y:S02]  /*3cd0*/  HFMA2 R25, -RZ, RZ, 0, 0 ;  /* 0x00000000ff197431 */ /* 0x000fe400000001ff */
[----:B------:R-:W-:Y:S01]  /*3ce0*/  IMAD.MOV.U32 R32, RZ, RZ, 0x1 ;  /* 0x00000001ff207424 */ /* 0x000fe200078e00ff */
[----:B------:R-:W-:Y:S01]  /*3cf0*/  MOV R23, 0x1000 ;  /* 0x0000100000177802 */ /* 0x000fe20000000f00 */
[----:B------:R-:W4:Y:S01]  /*3d00*/  LDCU.64 UR4, c[0x0][0x890] ;  /* 0x00011200ff0477ac */ /* 0x000f220008000a00 */
[----:B------:R-:W-:Y:S01]  /*3d10*/  IMAD.MOV.U32 R27, RZ, RZ, RZ ;  /* 0x000000ffff1b7224 */ /* 0x000fe200078e00ff */
[----:B------:R-:W3:Y:S01]  /*3d20*/  LDC R19, c[0x0][0x370] ;  /* 0x0000dc00ff137b82 */ /* 0x000ee20000000800 */
[----:B------:R-:W-:Y:S01]  /*3d30*/  UMOV UR7, 0x400 ;  /* 0x0000040000077882 */ /* 0x000fe20000000000 */
[----:B------:R-:W-:-:S02]  /*3d40*/  UPLOP3.LUT UP1, UPT, UPT, UPT, UPT, 0x40, 0x4 ;  /* 0x000000000004789c */ /* 0x000fc40003f2e870 */
[----:B------:R-:W-:-:S04]  /*3d50*/  ULEA UR7, UR37, UR7, 0x18 ;  /* 0x0000000725077291 */ /* 0x000fc8000f8ec0ff */
[----:B------:R-:W3:Y:S01]  /*3d60*/  LDC R2, c[0x0][0xb0c] ;  /* 0x0002c300ff027b82 */ /* 0x000ee20000000800 */
[----:B------:R-:W-:Y:S02]  /*3d70*/  UIADD3 UR13, UPT, UPT, UR7, 0x98, URZ ;  /* 0x00000098070d7890 */ /* 0x000fe4000fffe0ff */
[----:B--2---:R-:W-:Y:S02]  /*3d80*/  UISETP.NE.U32.AND UP2, UPT, UR8, URZ, UPT ;  /* 0x000000ff0800728c */ /* 0x004fe4000bf45070 */
[----:B------:R-:W-:Y:S02]  /*3d90*/  UIADD3 UR33, UPT, UPT, UR7, 0x80, URZ ;  /* 0x0000008007217890 */ /* 0x000fe4000fffe0ff */
[----:B----4-:R-:W-:Y:S01]  /*3da0*/  UISETP.NE.U32.AND UP3, UPT, UR4, URZ, UPT ;  /* 0x000000ff0400728c */ /* 0x010fe2000bf65070 */
[----:B------:R-:W2:Y:S01]  /*3db0*/  LDC R18, c[0x0][0xb20] ;  /* 0x0002c800ff127b82 */ /* 0x000ea20000000800 */
[----:B-1----:R-:W-:Y:S01]  /*3dc0*/  ISETP.NE.AND P1, PT, R0, 0x1, PT ;  /* 0x000000010000780c */ /* 0x002fe20003f25270 */
[----:B------:R-:W-:-:S02]  /*3dd0*/  UISETP.NE.AND.EX UP2, UPT, UR9, URZ, UPT, UP2 ;  /* 0x000000ff0900728c */ /* 0x000fc4000bf45320 */
[----:B------:R-:W-:Y:S02]  /*3de0*/  UIADD3 UR25, UPT, UPT, UR7, 0x88, URZ ;  /* 0x0000008807197890 */ /* 0x000fe4000fffe0ff */
[----:B------:R-:W-:Y:S02]  /*3df0*/  UIADD3 UR17, UPT, UPT, UR7, 0x90, URZ ;  /* 0x0000009007117890 */ /* 0x000fe4000fffe0ff */
[----:B------:R-:W1:Y:S01]  /*3e00*/  LDC.64 R36, c[0x0][0x348] ;  /* 0x0000d200ff247b82 */ /* 0x000e620000000a00 */
[----:B------:R-:W-:Y:S02]  /*3e10*/  UPRMT UR13, UR37, 0x654, UR13 ;  /* 0x00000654250d7896 */ /* 0x000fe4000800000d */
[----:B------:R-:W-:-:S05]  /*3e20*/  UISETP.NE.AND.EX UP3, UPT, UR5, URZ, UPT, UP3 ;  /* 0x000000ff0500728c */ /* 0x000fca000bf65330 */
[----:B------:R-:W4:Y:S08]  /*3e30*/  LDC.64 R16, c[0x0][0xb10] ;  /* 0x0002c400ff107b82 */ /* 0x000f300000000a00 */
[----:B------:R-:W1:Y:S08]  /*3e40*/  LDC.64 R6, c[0x0][0xb18] ;  /* 0x0002c600ff067b82 */ /* 0x000e700000000a00 */
[----:B------:R-:W1:Y:S08]  /*3e50*/  LDC.64 R4, c[0x0][0xb28] ;  /* 0x0002ca00ff047b82 */ /* 0x000e700000000a00 */
[----:B--23--:R-:W1:Y:S02]  /*3e60*/  LDC R22, c[0x0][0x374] ;  /* 0x0000dd00ff167b82 */ /* 0x00ce640000000800 */
.L_x_82:
[----:B------:R-:W-:Y:S02]  /*3e70*/  LEA R0, R27, UR7, 0x3 ;  /* 0x000000071b007c11 */ /* 0x000fe4000f8e18ff */
[----:B------:R-:W-:Y:S02]  /*3e80*/  SHF.L.U32 R3, R25, 0x1f, RZ ;  /* 0x0000001f19037819 */ /* 0x000fe400000006ff */
[----:B------:R-:W-:Y:S02]  /*3e90*/  LEA R28, R27, UR7, 0x4 ;  /* 0x000000071b1c7c11 */ /* 0x000fe4000f8e20ff */
[----:B--2---:R-:W2:Y:S02]  /*3ea0*/  SYNCS.PHASECHK.TRANS64.TRYWAIT P0, [R0+URZ+0xd0], R3 ;  /* 0x0000d003000075a7 */ /* 0x004ea400080011ff */
[----:B--2---:R-:W-:Y:S05]  /*3eb0*/  @!P0 BRA `(.L_x_72) ;  /* 0x0000004800948947 */ /* 0x004fea0003800000 */
.L_x_170:
[----:B------:R-:W-:Y:S01]  /*3ec0*/  ISETP.GE.AND P0, PT, R26, 0x1, PT ;  /* 0x000000011a00780c */ /* 0x000fe20003f06270 */
[----:B------:R-:W3:Y:S01]  /*3ed0*/  LDS.128 R28, [R28+0x160] ;  /* 0x000160001c1c7984 */ /* 0x000ee20000000c00 */
[----:B--2---:R-:W-:Y:S01]  /*3ee0*/  VIADD R0, R0, 0xe0 ;  /* 0x000000e000007836 */ /* 0x004fe20000000000 */
[----:B------:R-:W-:Y:S01]  /*3ef0*/  @!PT LDS RZ, [RZ] ;  /* 0x00000000fffff984 */ /* 0x000fe20000000800 */
[----:B------:R-:W-:Y:S01]  /*3f00*/  @!PT LDS RZ, [RZ] ;  /* 0x00000000fffff984 */ /* 0x000fe20000000800 */
[----:B------:R-:W-:Y:S01]  /*3f10*/  @!PT LDS RZ, [RZ] ;  /* 0x00000000fffff984 */ /* 0x000fe20000000800 */
[----:B------:R-:W-:Y:S01]  /*3f20*/  @!PT LDS RZ, [RZ] ;  /* 0x00000000fffff984 */ /* 0x000fe20000000800 */
[----:B------:R2:W-:Y:S06]  /*3f30*/  MEMBAR.ALL.CTA ;  /* 0x0000000000007992 */ /* 0x0005ec0000008000 */
[----:B--2---:R-:W2:Y:S01]  /*3f40*/  FENCE.VIEW.ASYNC.S ;  /* 0x00000000000073c6 */ /* 0x004ea20000000000 */
[----:B------:R-:W-:Y:S04]  /*3f50*/  PRMT R0, RZ, 0x654, R0 ;  /* 0x00000654ff007816 */ /* 0x000fe80000000000 */
[----:B--2---:R2:W-:Y:S01]  /*3f60*/  SYNCS.ARRIVE.TRANS64.RED.A1T0 RZ, [R0+URZ], RZ ;  /* 0x000000ff00ff79a7 */ /* 0x0045e200081004ff */
[----:B---3--:R-:W-:Y:S11]  /*3f70*/  LOP3.LUT P3, RZ, R30, 0x1, RZ, 0xc0, !PT ;  /* 0x000000011eff7812 */ /* 0x008ff6000786c0ff */
[----:B------:R-:W-:Y:S02]  /*3f80*/  @!UPT UIADD3 URZ, UPT, UPT, URZ, URZ, URZ ;  /* 0x000000fffffff290 */ /* 0x000fe4000fffe0ff */
[----:B------:R-:W-:Y:S02]  /*3f90*/  @P3 MOV R13, R28 ;  /* 0x0000001c000d3202 */ /* 0x000fe40000000f00 */
[----:B------:R-:W-:Y:S01]  /*3fa0*/  @P3 LOP3.LUT R8, R29, 0xffff, RZ, 0xc0, !PT ;  /* 0x0000ffff1d083812 */ /* 0x000fe200078ec0ff */
[----:B--2---:R-:W-:Y:S06]  /*3fb0*/  @!P0 BRA `(.L_x_73) ;  /* 0x0000000000a48947 */ /* 0x004fec0003800000 */
[----:B-1---5:R-:W-:Y:S01]  /*3fc0*/  IMAD.HI.U32 R33, R22, R7, RZ ;  /* 0x0000000716217227 */ /* 0x022fe200078e00ff */
[----:B------:R-:W-:Y:S02]  /*3fd0*/  ISETP.NE.AND P0, PT, R6, 0x1, PT ;  /* 0x000000010600780c */ /* 0x000fe40003f05270 */
[----:B------:R-:W-:Y:S01]  /*3fe0*/  ISETP.NE.AND P2, PT, R26, 0x1, PT ;  /* 0x000000011a00780c */ /* 0x000fe20003f45270 */
[----:B----4-:R-:W-:Y:S01]  /*3ff0*/  IMAD.HI.U32 R34, R19, R16, RZ ;  /* 0x0000001013227227 */ /* 0x010fe200078e00ff */
[----:B------:R-:W-:Y:S02]  /*4000*/  SHF.R.U32.HI R33, RZ, R18, R33 ;  /* 0x00000012ff217219 */ /* 0x000fe40000011621 */
[----:B------:R-:W-:Y:S01]  /*4010*/  ISETP.NE.AND P4, PT, R2, 0x1, PT ;  /* 0x000000010200780c */ /* 0x000fe20003f85270 */
[----:B------:R-:W-:Y:S01]  /*4020*/  IMAD.HI.U32 R38, R13, R16, RZ ;  /* 0x000000100d267227 */ /* 0x000fe200078e00ff */
[----:B------:R-:W-:Y:S02]  /*4030*/  SHF.R.U32.HI R34, RZ, R17, R34 ;  /* 0x00000011ff227219 */ /* 0x000fe40000011622 */
[----:B------:R-:W-:Y:S01]  /*4040*/  SEL R3, R22, R33, !P0 ;  /* 0x0000002116037207 */ /* 0x000fe20004000000 */
[C---:B------:R-:W-:Y:S01]  /*4050*/  IMAD.HI.U32 R33, R8.reuse, R7, RZ ;  /* 0x0000000708217227 */ /* 0x040fe200078e00ff */
[----:B------:R-:W-:Y:S02]  /*4060*/  SEL R11, R19, R34, !P4 ;  /* 0x00000022130b7207 */ /* 0x000fe40006000000 */
[----:B------:R-:W-:Y:S01]  /*4070*/  SHF.R.U32.HI R38, RZ, R17, R38 ;  /* 0x00000011ff267219 */ /* 0x000fe20000011626 */
[----:B------:R-:W-:Y:S01]  /*4080*/  IMAD.HI.U32 R40, R3, R4, RZ ;  /* 0x0000000403287227 */ /* 0x000fe200078e00ff */
[----:B------:R-:W-:Y:S03]  /*4090*/  SHF.R.U32.HI R33, RZ, R18, R33 ;  /* 0x00000012ff217219 */ /* 0x000fe60000011621 */
[----:B------:R-:W-:Y:S01]  /*40a0*/  IMAD.HI.U32 R34, R11, R4, RZ ;  /* 0x000000040b227227 */ /* 0x000fe200078e00ff */
[----:B------:R-:W-:Y:S02]  /*40b0*/  @P2 SHF.R.U32.HI R3, RZ, R5, R40 ;  /* 0x00000005ff032219 */ /* 0x000fe40000011628 */
[----:B------:R-:W-:Y:S02]  /*40c0*/  SEL R9, R8, R33, !P0 ;  /* 0x0000002108097207 */ /* 0x000fe40004000000 */
[----:B------:R-:W-:Y:S01]  /*40d0*/  @P2 SHF.R.U32.HI R11, RZ, R5, R34 ;  /* 0x00000005ff0b2219 */ /* 0x000fe20000011622 */
[C---:B------:R-:W-:Y:S01]  /*40e0*/  IMAD R10, R26.reuse, R3, RZ ;  /* 0x000000031a0a7224 */ /* 0x040fe200078e02ff */
[----:B------:R-:W-:Y:S01]  /*40f0*/  SEL R3, R13, R38, !P4 ;  /* 0x000000260d037207 */ /* 0x000fe20006000000 */
[C---:B------:R-:W-:Y:S03]  /*4100*/  IMAD.HI.U32 R14, R9.reuse, R4, RZ ;  /* 0x00000004090e7227 */ /* 0x040fe600078e00ff */
[----:B------:R-:W-:Y:S01]  /*4110*/  ISETP.GE.AND P0, PT, R9, R10, PT ;  /* 0x0000000a0900720c */ /* 0x000fe20003f06270 */
[C---:B------:R-:W-:Y:S01]  /*4120*/  IMAD R12, R26.reuse, R11, RZ ;  /* 0x0000000b1a0c7224 */ /* 0x040fe200078e02ff */
[-C--:B------:R-:W-:Y:S04]  /*4130*/  SHF.R.U32.HI R14, RZ, R5.reuse, R14 ;  /* 0x00000005ff0e7219 */ /* 0x080fe8000001160e */
[----:B------:R-:W-:Y:S02]  /*4140*/  ISETP.GE.OR P0, PT, R3, R12, P0 ;  /* 0x0000000c0300720c */ /* 0x000fe40000706670 */
[----:B------:R-:W-:Y:S05]  /*4150*/  SEL R15, R9, R14, !P2 ;  /* 0x0000000e090f7207 */ /* 0x000fea0005000000 */
[----:B------:R-:W-:Y:S04]  /*4160*/  IMAD.MOV R14, RZ, RZ, -R15 ;  /* 0x000000ffff0e7224 */ /* 0x000fe800078e0a0f */
[----:B------:R-:W-:Y:S02]  /*4170*/  IMAD R14, R26, R14, R9 ;  /* 0x0000000e1a0e7224 */ /* 0x000fe400078e0209 */
[C---:B------:R-:W-:Y:S05]  /*4180*/  @!P0 IMAD.HI.U32 R10, R3.reuse, R4, RZ ;  /* 0x00000004030a8227 */ /* 0x040fea00078e00ff */
[----:B------:R-:W-:Y:S04]  /*4190*/  @!P0 SHF.R.U32.HI R10, RZ, R5, R10 ;  /* 0x00000005ff0a8219 */ /* 0x000fe8000001160a */
[----:B------:R-:W-:Y:S01]  /*41a0*/  @!P0 SEL R0, R3, R10, !P2 ;  /* 0x0000000a03008207 */ /* 0x000fe20005000000 */
[----:B------:R-:W-:Y:S03]  /*41b0*/  IMAD.MOV R10, RZ, RZ, -R3 ;  /* 0x000000ffff0a7224 */ /* 0x000fe600078e0a03 */
[----:B------:R-:W-:Y:S01]  /*41c0*/  @!P0 IADD3 R15, PT, PT, R15, -R0, RZ ;  /* 0x800000000f0f8210 */ /* 0x000fe20007ffe0ff */
[----:B------:R-:W-:Y:S01]  /*41d0*/  @!P0 IMAD R0, R11, R14, R0 ;  /* 0x0000000e0b008224 */ /* 0x000fe200078e0200 */
[----:B------:R-:W-:Y:S01]  /*41e0*/  IADD3 R11, PT, PT, -R9, RZ, RZ ;  /* 0x000000ff090b7210 */ /* 0x000fe20007ffe1ff */
[----:B------:R-:W-:Y:S02]  /*41f0*/  IMAD R13, R2, R10, R13 ;  /* 0x0000000a020d7224 */ /* 0x000fe400078e020d */
[----:B------:R-:W-:Y:S02]  /*4200*/  @!P0 IMAD R9, R15, R26, R3 ;  /* 0x0000001a0f098224 */ /* 0x000fe400078e0203 */
[----:B------:R-:W-:Y:S02]  /*4210*/  @!P0 IMAD.MOV.U32 R3, RZ, RZ, R0 ;  /* 0x000000ffff038224 */ /* 0x000fe400078e0000 */
[----:B------:R-:W-:Y:S02]  /*4220*/  IMAD R8, R6, R11, R8 ;  /* 0x0000000b06087224 */ /* 0x000fe400078e0208 */
[----:B------:R-:W-:Y:S02]  /*4230*/  IMAD R13, R3, R2, R13 ;  /* 0x00000002030d7224 */ /* 0x000fe400078e020d */
[----:B------:R-:W-:Y:S02]  /*4240*/  IMAD R8, R9, R6, R8 ;  /* 0x0000000609087224 */ /* 0x000fe400078e0208 */
.L_x_73:
[----:B------:R-:W-:Y:S05]  /*4250*/  BRA.U UP1, `(.L_x_74) ;  /* 0x0000000101107547 */ /* 0x000fea000b800000 */
[----:B------:R-:W-:Y:S04]  /*4260*/  MOV R0, UR6 ;  /* 0x0000000600007c02 */ /* 0x000fe80008000f00 */
[----:B------:R-:W-:Y:S04]  /*4270*/  SHF.L.U32 R3, R0, 0x1f, RZ ;  /* 0x0000001f00037819 */ /* 0x000fe800000006ff */
[----:B------:R-:W2:Y:S02]  /*4280*/  SYNCS.PHASECHK.TRANS64.TRYWAIT P0, [UR7+0xc8], R3 ;  /* 0x0000c803ff0075a7 */ /* 0x000ea40008001107 */
[----:B--2---:R-:W-:Y:S05]  /*4290*/  @!P0 BRA `(.L_x_75) ;  /* 0x0000004400b08947 */ /* 0x004fea0003800000 */
.L_x_74:
[----:B------:R-:W-:Y:S02]  /*42a0*/  R2UR UR35, R21 ;  /* 0x00000000152372ca */ /* 0x000fe400000e0000 */
[----:B------:R-:W-:Y:S02]  /*42b0*/  R2UR UR34, R20 ;  /* 0x00000000142272ca */ /* 0x000fe400000e0000 */
[----:B------:R-:W-:Y:S02]  /*42c0*/  ISETP.NE.U32.AND P2, PT, RZ, UR4, PT ;  /* 0x00000004ff007c0c */ /* 0x000fe4000bf45070 */
[----:B------:R-:W-:Y:S02]  /*42d0*/  SHF.L.U32 R12, R32, 0x1f, RZ ;  /* 0x0000001f200c7819 */ /* 0x000fe400000006ff */
[----:B------:R-:W-:Y:S05]  /*42e0*/  ISETP.NE.AND.EX P2, PT, RZ, UR5, PT, P2 ;  /* 0x00000005ff007c0c */ /* 0x000fea000bf45320 */
[----:B------:R-:W-:Y:S02]  /*42f0*/  USHF.L.U32 UR35, UR35, 0x6, URZ ;  /* 0x0000000623237899 */ /* 0x000fe400080006ff */
[----:B------:R-:W-:Y:S01]  /*4300*/  USHF.L.U32 UR34, UR34, 0x7, URZ ;  /* 0x0000000722227899 */ /* 0x000fe200080006ff */
[----:B------:R-:W-:Y:S11]  /*4310*/  BRA.U !UP3, `(.L_x_76) ;  /* 0x000000010b347547 */ /* 0x000ff6000b800000 */
[----:B------:R-:W-:Y:S01]  /*4320*/  UPLOP3.LUT UP0, UPT, UPT, UPT, UP2, 0x80, 0x8 ;  /* 0x000000000008789c */ /* 0x000fe20003f0f020 */
[----:B--2---:R-:W-:Y:S02]  /*4330*/  HFMA2 R0, -RZ, RZ, 0, 5.9604644775390625e-08 ;  /* 0x00000001ff007431 */ /* 0x004fe400000001ff */
[----:B------:R-:W-:Y:S03]  /*4340*/  IMAD.MOV.U32 R59, RZ, RZ, 0x1 ;  /* 0x00000001ff3b7424 */ /* 0x000fe600078e00ff */
[----:B------:R-:W-:Y:S05]  /*4350*/  PLOP3.LUT P0, PT, PT, PT, UP0, 0x80, 0x8 ;  /* 0x000000000008781c */ /* 0x000fea0003f0f008 */
[----:B------:R-:W2:Y:S01]  /*4360*/  @UP0 LDCU.64 UR10, c[0x0][0x888] ;  /* 0x00011100ff0a07ac */ /* 0x000ea20008000a00 */
[----:B------:R-:W-:Y:S07]  /*4370*/  @UP0 UIMAD UR8, UR36, UR4, URZ ;  /* 0x00000004240802a4 */ /* 0x000fee000f8e02ff */
[----:B------:R-:W-:Y:S01]  /*4380*/  @!P0 PRMT R59, R0, 0x7610, R59 ;  /* 0x00007610003b8816 */ /* 0x000fe2000000003b */
[----:B--2---:R-:W-:Y:S03]  /*4390*/  @UP0 UIMAD.WIDE UR10, UR8, 0x4, UR10 ;  /* 0x00000004080a08a5 */ /* 0x004fe6000f8e020a */
[----:B------:R-:W2:Y:S03]  /*43a0*/  @!UP0 LDCU UR8, c[0x0][0x880] ;  /* 0x00011000ff0887ac */ /* 0x000ea60008000800 */
[----:B------:R-:W-:Y:S01]  /*43b0*/  IMAD.U32 R10, RZ, RZ, UR10 ;  /* 0x0000000aff0a7e24 */ /* 0x000fe2000f8e00ff */
[----:B------:R-:W-:Y:S05]  /*43c0*/  MOV R11, UR11 ;  /* 0x0000000b000b7c02 */ /* 0x000fea0008000f00 */
[----:B-----5:R3:W5:Y:S02]  /*43d0*/  @P0 LDG.E R35, desc[UR46][R10.64] ;  /* 0x0000002e0a230981 */ /* 0x020764000c1e1900 */
[----:B--23--:R-:W-:Y:S07]  /*43e0*/  @!P0 IMAD.U32 R35, RZ, RZ, UR8 ;  /* 0x00000008ff238e24 */ /* 0x00cfee000f8e00ff */
.L_x_76:
[----:B-----5:R-:W-:Y:S01]  /*43f0*/  @!P2 FSETP.EQ.AND P0, PT, R35, RZ, PT ;  /* 0x000000ff2300a20b */ /* 0x020fe20003f02000 */
[----:B------:R-:W-:Y:S01]  /*4400*/  @!UPT UIADD3 URZ, UPT, UPT, URZ, URZ, URZ ;  /* 0x000000fffffff290 */ /* 0x000fe2000fffe0ff */
[----:B------:R-:W-:Y:S11]  /*4410*/  @!P2 BRA `(.L_x_77) ;  /* 0x000000000014a947 */ /* 0x000ff60003800000 */
[----:B------:R-:W-:Y:S02]  /*4420*/  LOP3.LUT P2, RZ, R59, 0xff, RZ, 0xc0, !PT ;  /* 0x000000ff3bff7812 */ /* 0x000fe4000784c0ff */
[----:B------:R-:W-:Y:S04]  /*4430*/  PLOP3.LUT P0, PT, PT, PT, UP0, 0x80, 0x8 ;  /* 0x000000000008781c */ /* 0x000fe80003f0f008 */
[----:B------:R-:W-:Y:S07]  /*4440*/  PLOP3.LUT P0, PT, P0, PT, PT, 0x8, 0x80 ;  /* 0x000000000080781c */ /* 0x000fee000070e170 */
[----:B------:R-:W-:Y:S11]  /*4450*/  @P2 FSETP.EQ.AND P0, PT, R35, RZ, PT ;  /* 0x000000ff2300220b */ /* 0x000ff60003f02000 */
[----:B------:R-:W-:Y:S02]  /*4460*/  @!UPT UIADD3 URZ, UPT, UPT, URZ, URZ, URZ ;  /* 0x000000fffffff290 */ /* 0x000fe4000fffe0ff */
.L_x_77:
[----:B------:R-:W3:Y:S01]  /*4470*/  SYNCS.PHASECHK.TRANS64.TRYWAIT P2, [UR7+0xa0], R12 ;  /* 0x0000a00cff0075a7 */ /* 0x000ee20008041107 */
[----:B------:R-:W-:Y:S04]  /*4480*/  ELECT P4, URZ, PT ;  /* 0x0000000000ff782f */ /* 0x000fe80003880000 */
[----:B------:R-:W-:Y:S11]  /*4490*/  PLOP3.LUT P4, PT, P0, P4, PT, 0xf2, 0x2f ;  /* 0x00000000002f781c */ /* 0x000ff60000789e72 */
[----:B------:R-:W-:Y:S02]  /*44a0*/  @!UPT UIADD3 URZ, UPT, UPT, URZ, URZ, URZ ;  /* 0x000000fffffff290 */ /* 0x000fe4000fffe0ff */
[----:B-1----:R-:W-:Y:S05]  /*44b0*/  @!P4 IADD3 R9, P0, PT, R36, 0x580, RZ ;  /* 0x000005802409c810 */ /* 0x002fea0007f1e0ff */
[----:B--2---:R-:W-:Y:S01]  /*44c0*/  @!P4 IMAD.X R0, RZ, RZ, R37, P0 ;  /* 0x000000ffff00c224 */ /* 0x004fe200000e0625 */
[----:B---3--:R-:W-:Y:S07]  /*44d0*/  @!P2 BRA `(.L_x_78) ;  /* 0x000000440038a947 */ /* 0x008fee0003800000 */
.L_x_173:
[----:B------:R-:W-:Y:S01]  /*44e0*/  @!P4 R2UR UR8, R0 ;  /* 0x000000000008c2ca */ /* 0x000fe200000e0000 */
[----:B------:R-:W-:Y:S01]  /*44f0*/  VOTEU.ALL UP1, P4 ;  /* 0x0000000000ff7886 */ /* 0x000fe20002020000 */
[----:B------:R-:W-:Y:S01]  /*4500*/  @!P4 R2UR UR9, R9 ;  /* 0x000000000909c2ca */ /* 0x000fe200000e0000 */
[----:B------:R-:W-:Y:S01]  /*4510*/  @!P4 IMAD.MOV.U32 R0, RZ, RZ, 0x1000 ;  /* 0x00001000ff00c424 */ /* 0x000fe200078e00ff */
[----:B------:R-:W-:Y:S01]  /*4520*/  UMOV UR10, 0x0 ;  /* 0x00000000000a7882 */ /* 0x000fe20000000000 */
[----:B------:R-:W-:Y:S01]  /*4530*/  UMOV UR11, 0x10000000 ;  /* 0x10000000000b7882 */ /* 0x000fe20000000000 */
[----:B------:R-:W-:Y:S01]  /*4540*/  @!UP1 UIADD3 UR32, UPT, UPT, UR7, 0x200, URZ ;  /* 0x0000020007209890 */ /* 0x000fe2000fffe0ff */
[----:B------:R-:W-:Y:S01]  /*4550*/  @!P4 IADD3 R9, P0, PT, R36, 0x580, RZ ;  /* 0x000005802409c810 */ /* 0x000fe20007f1e0ff */
[----:B------:R-:W-:Y:S05]  /*4560*/  VOTEU.ALL UP1, P4 ;  /* 0x0000000000ff7886 */ /* 0x000fea0002020000 */
[----:B------:R-:W-:Y:S01]  /*4570*/  IMAD.U32 R11, RZ, RZ, UR8 ;  /* 0x00000008ff0b7e24 */ /* 0x000fe2000f8e00ff */
[----:B------:R-:W-:Y:S01]  /*4580*/  UPRMT UR8, UR37, 0x654, UR33 ;  /* 0x0000065425087896 */ /* 0x000fe20008000021 */
[----:B------:R-:W-:Y:S03]  /*4590*/  IMAD.U32 R10, RZ, RZ, UR9 ;  /* 0x00000009ff0a7e24 */ /* 0x000fe6000f8e00ff */
[----:B------:R-:W-:Y:S02]  /*45a0*/  @!P4 R2UR UR15, R11 ;  /* 0x000000000b0fc2ca */ /* 0x000fe400000e0000 */
[----:B------:R-:W-:Y:S11]  /*45b0*/  @!P4 R2UR UR14, R10 ;  /* 0x000000000a0ec2ca */ /* 0x000ff600000e0000 */
[----:B------:R-:W-:Y:S02]  /*45c0*/  @!UPT UIADD3 URZ, UPT, UPT, URZ, URZ, URZ ;  /* 0x000000fffffff290 */ /* 0x000fe4000fffe0ff */
[----:B------:R2:W-:Y:S01]  /*45d0*/  @!UP1 UTMALDG.3D [UR32], [UR14], desc[UR10] ;  /* 0x00000a200e0095b4 */ /* 0x0005e20008011000 */
[----:B------:R3:W-:Y:S01]  /*45e0*/  @!P4 SYNCS.ARRIVE.TRANS64.RED.A0TR RZ, [UR7+0x80], R0 ;  /* 0x00008000ffffc9a7 */ /* 0x0007e20008300407 */
[----:B------:R-:W-:Y:S01]  /*45f0*/  SYNCS.ARRIVE.TRANS64.RED.A1T0 RZ, [UR8], RZ ;  /* 0x000000ffffff79a7 */ /* 0x000fe20008100408 */
[----:B---3--:R-:W-:Y:S01]  /*4600*/  @!P4 IMAD.X R0, RZ, RZ, R37, P0 ;  /* 0x000000ffff00c224 */ /* 0x008fe200000e0625 */
[----:B------:R-:W3:Y:S02]  /*4610*/  SYNCS.PHASECHK.TRANS64.TRYWAIT P2, [UR7+0xa8], R12 ;  /* 0x0000a80cff0075a7 */ /* 0x000ee40008041107 */
[----:B--23--:R-:W-:Y:S05]  /*4620*/  @!P2 BRA `(.L_x_79) ;  /* 0x0000004000fca947 */ /* 0x00cfea0003800000 */
.L_x_175:
        /* <DEDUP_REMOVED lines=8> */
[----:B------:R-:W-:Y:S01]  /*46b0*/  @!UP1 UIADD3 UR24, UPT, UPT, UR7, 0x1200, URZ ;  /* 0x0000120007189890 */ /* 0x000fe2000fffe0ff */
[----:B------:R-:W-:Y:S01]  /*46c0*/  VOTEU.ALL UP1, P4 ;  /* 0x0000000000ff7886 */ /* 0x000fe20002020000 */
[----:B------:R-:W-:Y:S01]  /*46d0*/  UMOV UR27, UR35 ;  /* 0x00000023001b7c82 */ /* 0x000fe20008000000 */
[----:B------:R-:W-:Y:S02]  /*46e0*/  UMOV UR28, UR36 ;  /* 0x00000024001c7c82 */ /* 0x000fe40008000000 */
[----:B------:R-:W-:Y:S01]  /*46f0*/  IMAD.U32 R11, RZ, RZ, UR8 ;  /* 0x00000008ff0b7e24 */ /* 0x000fe2000f8e00ff */
[----:B------:R-:W-:Y:S01]  /*4700*/  UPRMT UR8, UR37, 0x654, UR25 ;  /* 0x0000065425087896 */ /* 0x000fe20008000019 */
[----:B------:R-:W-:Y:S02]  /*4710*/  IMAD.U32 R10, RZ, RZ, UR9 ;  /* 0x00000009ff0a7e24 */ /* 0x000fe4000f8e00ff */
[----:B------:R-:W-:Y:S01]  /*4720*/  @!P4 IMAD.X R20, RZ, RZ, R37, P0 ;  /* 0x000000ffff14c224 */ /* 0x000fe200000e0625 */
[----:B------:R-:W-:Y:S02]  /*4730*/  @!P4 R2UR UR15, R11 ;  /* 0x000000000b0fc2ca */ /* 0x000fe400000e0000 */
[----:B------:R-:W-:Y:S11]  /*4740*/  @!P4 R2UR UR14, R10 ;  /* 0x000000000a0ec2ca */ /* 0x000ff600000e0000 */
[----:B------:R-:W-:Y:S02]  /*4750*/  @!UPT UIADD3 URZ, UPT, UPT, URZ, URZ, URZ ;  /* 0x000000fffffff290 */ /* 0x000fe4000fffe0ff */
[----:B------:R2:W-:Y:S01]  /*4760*/  @!UP1 UTMALDG.3D [UR24], [UR14], desc[UR10] ;  /* 0x00000a180e0095b4 */ /* 0x0005e20008011000 */
[----:B------:R2:W-:Y:S01]  /*4770*/  @!P4 SYNCS.ARRIVE.TRANS64.RED.A0TR RZ, [UR7+0x88], R0 ;  /* 0x00008800ffffc9a7 */ /* 0x0005e20008300407 */
[----:B------:R-:W-:Y:S01]  /*4780*/  SYNCS.ARRIVE.TRANS64.RED.A1T0 RZ, [UR8], RZ ;  /* 0x000000ffffff79a7 */ /* 0x000fe20008100408 */
[----:B------:R-:W3:Y:S02]  /*4790*/  SYNCS.PHASECHK.TRANS64.TRYWAIT P2, [UR7+0xb0], R12 ;  /* 0x0000b00cff0075a7 */ /* 0x000ee40008041107 */
[----:B--23--:R-:W-:Y:S05]  /*47a0*/  @!P2 BRA `(.L_x_80) ;  /* 0x0000004000b4a947 */ /* 0x00cfea0003800000 */
.L_x_177:
[----:B------:R-:W2:Y:S01]  /*47b0*/  LDC.64 R14, c[0x0][0xb10] ;  /* 0x0002c400ff0e7b82 */ /* 0x000ea20000000a00 */
[----:B------:R-:W-:Y:S01]  /*47c0*/  @!P4 R2UR UR8, R20 ;  /* 0x000000001408c2ca */ /* 0x000fe200000e0000 */
[----:B------:R-:W-:Y:S01]  /*47d0*/  VOTEU.ALL UP1, P4 ;  /* 0x0000000000ff7886 */ /* 0x000fe20002020000 */
[----:B------:R-:W-:Y:S01]  /*47e0*/  @!P4 R2UR UR9, R21 ;  /* 0x000000001509c2ca */ /* 0x000fe200000e0000 */
[----:B------:R-:W-:Y:S01]  /*47f0*/  UMOV UR10, 0x0 ;  /* 0x00000000000a7882 */ /* 0x000fe20000000000 */
[----:B------:R-:W-:Y:S03]  /*4800*/  UMOV UR11, 0x10000000 ;  /* 0x10000000000b7882 */ /* 0x000fe60000000000 */
[----:B------:R-:W3:Y:S01]  /*4810*/  LDC.64 R10, c[0x0][0xb18] ;  /* 0x0002c600ff0a7b82 */ /* 0x000ee20000000a00 */
[----:B------:R-:W-:Y:S01]  /*4820*/  @!UP1 UIADD3 UR18, UPT, UPT, UR34, 0x40, URZ ;  /* 0x0000004022129890 */ /* 0x000fe2000fffe0ff */
[----:B------:R-:W-:Y:S01]  /*4830*/  @P3 SHF.R.U32.HI R24, RZ, 0x10, R29 ;  /* 0x00000010ff183819 */ /* 0x000fe2000001161d */
[----:B------:R-:W-:Y:S01]  /*4840*/  @!UP1 UIADD3 UR16, UPT, UPT, UR7, 0x2200, URZ ;  /* 0x0000220007109890 */ /* 0x000fe2000fffe0ff */
[----:B------:R-:W-:Y:S01]  /*4850*/  VIADD R27, R27, 0x1 ;  /* 0x000000011b1b7836 */ /* 0x000fe20000000000 */
[----:B------:R-:W-:Y:S03]  /*4860*/  VOTEU.ALL UP1, P4 ;  /* 0x0000000000ff7886 */ /* 0x000fe60002020000 */
[----:B------:R-:W5:Y:S01]  /*4870*/  @!P1 LDC R0, c[0x0][0xb20] ;  /* 0x0002c800ff009b82 */ /* 0x000f620000000800 */
[----:B------:R-:W-:Y:S01]  /*4880*/  UMOV UR19, UR35 ;  /* 0x0000002300137c82 */ /* 0x000fe20008000000 */
[----:B------:R-:W-:Y:S01]  /*4890*/  IMAD.U32 R21, RZ, RZ, UR8 ;  /* 0x00000008ff157e24 */ /* 0x000fe2000f8e00ff */
[----:B------:R-:W-:Y:S05]  /*48a0*/  UMOV UR20, UR36 ;  /* 0x0000002400147c82 */ /* 0x000fea0008000000 */
[----:B-1----:R-:W1:Y:S01]  /*48b0*/  @!P1 LDC R3, c[0x0][0xb0c] ;  /* 0x0002c300ff039b82 */ /* 0x002e620000000800 */
[----:B------:R-:W-:Y:S01]  /*48c0*/  IMAD.U32 R20, RZ, RZ, UR9 ;  /* 0x00000009ff147e24 */ /* 0x000fe2000f8e00ff */
[----:B------:R-:W-:Y:S01]  /*48d0*/  UPRMT UR8, UR37, 0x654, UR17 ;  /* 0x0000065425087896 */ /* 0x000fe20008000011 */
[----:B------:R-:W-:Y:S03]  /*48e0*/  @!P4 R2UR UR15, R21 ;  /* 0x00000000150fc2ca */ /* 0x000fe600000e0000 */
[----:B------:R-:W-:Y:S01]  /*48f0*/  @!P4 R2UR UR14, R20 ;  /* 0x00000000140ec2ca */ /* 0x000fe200000e0000 */
[----:B------:R-:W-:Y:S11]  /*4900*/  @!P4 IMAD.MOV.U32 R20, RZ, RZ, 0x1000 ;  /* 0x00001000ff14c424 */ /* 0x000ff600078e00ff */
[----:B------:R-:W-:Y:S01]  /*4910*/  @!UPT UIADD3 URZ, UPT, UPT, URZ, URZ, URZ ;  /* 0x000000fffffff290 */ /* 0x000fe2000fffe0ff */
[----:B------:R1:W-:Y:S01]  /*4920*/  @!UP1 UTMALDG.3D [UR16], [UR14], desc[UR10] ;  /* 0x00000a100e0095b4 */ /* 0x0003e20008011000 */
[----:B------:R1:W-:Y:S02]  /*4930*/  @!P4 SYNCS.ARRIVE.TRANS64.RED.A0TR RZ, [UR7+0x90], R20 ;  /* 0x00009014ffffc9a7 */ /* 0x0003e40008300407 */
[----:B-1----:R-:W-:Y:S01]  /*4940*/  @!P1 ISETP.NE.AND P2, PT, R3, 0x1, PT ;  /* 0x000000010300980c */ /* 0x002fe20003f45270 */
[C---:B--2---:R-:W-:Y:S01]  /*4950*/  @!P1 IMAD.HI.U32 R14, R13.reuse, R14, RZ ;  /* 0x0000000e0d0e9227 */ /* 0x044fe200078e00ff */
[----:B---3--:R-:W-:Y:S03]  /*4960*/  @!P1 ISETP.NE.AND P0, PT, R10, 0x1, PT ;  /* 0x000000010a00980c */ /* 0x008fe60003f05270 */
[C---:B------:R-:W-:Y:S01]  /*4970*/  @!P1 IMAD.HI.U32 R11, R8.reuse, R11, RZ ;  /* 0x0000000b080b9227 */ /* 0x040fe200078e00ff */
[----:B------:R-:W-:Y:S04]  /*4980*/  @!P1 SHF.R.U32.HI R14, RZ, R15, R14 ;  /* 0x0000000fff0e9219 */ /* 0x000fe8000001160e */
[----:B-----5:R-:W-:Y:S01]  /*4990*/  @!P1 SHF.R.U32.HI R9, RZ, R0, R11 ;  /* 0x00000000ff099219 */ /* 0x020fe2000001160b */
[----:B------:R-:W-:Y:S01]  /*49a0*/  SYNCS.ARRIVE.TRANS64.RED.A1T0 RZ, [UR8], RZ ;  /* 0x000000ffffff79a7 */ /* 0x000fe20008100408 */
[----:B------:R-:W-:Y:S02]  /*49b0*/  @!P1 SEL R14, R13, R14, !P2 ;  /* 0x0000000e0d0e9207 */ /* 0x000fe40005000000 */
[----:B------:R-:W-:Y:S01]  /*49c0*/  @!P1 SEL R9, R8, R9, !P0 ;  /* 0x0000000908099207 */ /* 0x000fe20004000000 */
[----:B------:R-:W1:Y:S04]  /*49d0*/  SYNCS.PHASECHK.TRANS64.TRYWAIT P5, [UR7+0xb8], R12 ;  /* 0x0000b80cff0075a7 */ /* 0x000e6800080a1107 */
[----:B------:R-:W-:Y:S02]  /*49e0*/  @!P1 IMAD.IADD R0, R9, 0x1, -R14 ;  /* 0x0000000109009824 */ /* 0x000fe400078e0a0e */
[----:B------:R-:W-:Y:S02]  /*49f0*/  @!P1 IMAD.IADD R9, R14, 0x1, -R9 ;  /* 0x000000010e099824 */ /* 0x000fe400078e0a09 */
[----:B------:R-:W-:Y:S02]  /*4a00*/  @!P1 IMAD R13, R0, R3, R13 ;  /* 0x00000003000d9224 */ /* 0x000fe400078e020d */
[----:B------:R-:W-:Y:S01]  /*4a10*/  @!P1 IMAD R8, R9, R10, R8 ;  /* 0x0000000a09089224 */ /* 0x000fe200078e0208 */
[----:B-1----:R-:W-:Y:S06]  /*4a20*/  @!P5 BRA `(.L_x_81) ;  /* 0x00000040002cd947 */ /* 0x002fec0003800000 */
.L_x_179:
[----:B-1----:R-:W-:Y:S01]  /*4a30*/  @!P4 IADD3 R3, P0, PT, R36, 0x580, RZ ;  /* 0x000005802403c810 */ /* 0x002fe20007f1e0ff */
[----:B------:R-:W-:Y:S01]  /*4a40*/  VOTEU.ALL UP1, P4 ;  /* 0x0000000000ff7886 */ /* 0x000fe20002020000 */
[----:B------:R-:W-:Y:S01]  /*4a50*/  UMOV UR18, 0x0 ;  /* 0x0000000000127882 */ /* 0x000fe20000000000 */
[----:B------:R-:W-:Y:S01]  /*4a60*/  UMOV UR19, 0x10000000 ;  /* 0x1000000000137882 */ /* 0x000fe20000000000 */
[----:B------:R-:W-:Y:S01]  /*4a70*/  @!P4 R2UR UR9, R3 ;  /* 0x000000000309c2ca */ /* 0x000fe200000e0000 */
[----:B------:R-:W-:Y:S01]  /*4a80*/  @!P4 IMAD.X R0, RZ, RZ, R37, P0 ;  /* 0x000000ffff00c224 */ /* 0x000fe200000e0625 */
[----:B------:R-:W-:Y:S01]  /*4a90*/  @!UP1 UIADD3 UR10, UPT, UPT, UR34, 0x60, URZ ;  /* 0x00000060220a9890 */ /* 0x000fe2000fffe0ff */
[----:B------:R-:W-:Y:S01]  /*4aa0*/  ISETP.NE.AND P0, PT, R27, 0x2, PT ;  /* 0x000000021b00780c */ /* 0x000fe20003f05270 */
[----:B------:R-:W-:Y:S01]  /*4ab0*/  UMOV UR11, UR35 ;  /* 0x00000023000b7c82 */ /* 0x000fe20008000000 */
[----:B------:R-:W-:Y:S01]  /*4ac0*/  UMOV UR12, UR36 ;  /* 0x00000024000c7c82 */ /* 0x000fe20008000000 */
[----:B------:R-:W-:Y:S01]  /*4ad0*/  @!P4 R2UR UR8, R0 ;  /* 0x000000000008c2ca */ /* 0x000fe200000e0000 */
[----:B------:R-:W-:Y:S01]  /*4ae0*/  IMAD.IADD R20, R8, 0x1, R58 ;  /* 0x0000000108147824 */ /* 0x000fe200078e023a */
[----:B------:R-:W-:Y:S01]  /*4af0*/  @P3 R2UR UR36, R24 ;  /* 0x00000000182432ca */ /* 0x000fe200000e0000 */
[----:B------:R-:W-:Y:S01]  /*4b00*/  IMAD.IADD R21, R13, 0x1, R60 ;  /* 0x000000010d157824 */ /* 0x000fe200078e023c */
[----:B------:R-:W-:Y:S02]  /*4b10*/  SEL R0, RZ, 0x1, P0 ;  /* 0x00000001ff007807 */ /* 0x000fe40000000000 */
[----:B------:R-:W-:Y:S01]  /*4b20*/  LOP3.LUT R32, R32, 0x1, RZ, 0x3c, !PT ;  /* 0x0000000120207812 */ /* 0x000fe200078e3cff */
[----:B------:R-:W-:Y:S01]  /*4b30*/  IMAD.U32 R10, RZ, RZ, UR9 ;  /* 0x00000009ff0a7e24 */ /* 0x000fe2000f8e00ff */
[----:B------:R-:W-:Y:S01]  /*4b40*/  @!UP1 UIADD3 UR9, UPT, UPT, UR7, 0x98, URZ ;  /* 0x0000009807099890 */ /* 0x000fe2000fffe0ff */
[----:B------:R-:W-:Y:S02]  /*4b50*/  LOP3.LUT R25, R25, R0, RZ, 0x3c, !PT ;  /* 0x0000000019197212 */ /* 0x000fe400078e3cff */
[----:B------:R-:W-:Y:S02]  /*4b60*/  SEL R27, R27, RZ, P0 ;  /* 0x000000ff1b1b7207 */ /* 0x000fe40000000000 */
[----:B------:R-:W-:Y:S01]  /*4b70*/  IMAD.U32 R11, RZ, RZ, UR8 ;  /* 0x00000008ff0b7e24 */ /* 0x000fe2000f8e00ff */
[----:B------:R-:W-:Y:S01]  /*4b80*/  @!P4 R2UR UR14, R10 ;  /* 0x000000000a0ec2ca */ /* 0x000fe200000e0000 */
[----:B------:R-:W-:Y:S01]  /*4b90*/  @!UP1 UIADD3 UR8, UPT, UPT, UR7, 0x3200, URZ ;  /* 0x0000320007089890 */ /* 0x000fe2000fffe0ff */
[----:B------:R-:W-:Y:S02]  /*4ba0*/  VOTEU.ALL UP1, P4 ;  /* 0x0000000000ff7886 */ /* 0x000fe40002020000 */
[----:B------:R-:W-:Y:S11]  /*4bb0*/  @!P4 R2UR UR15, R11 ;  /* 0x000000000b0fc2ca */ /* 0x000ff600000e0000 */
[----:B------:R-:W-:Y:S02]  /*4bc0*/  @!UPT UIADD3 URZ, UPT, UPT, URZ, URZ, URZ ;  /* 0x000000fffffff290 */ /* 0x000fe4000fffe0ff */
[----:B------:R2:W-:Y:S01]  /*4bd0*/  @!UP1 UTMALDG.3D [UR8], [UR14], desc[UR18] ;  /* 0x000012080e0095b4 */ /* 0x0005e20008011000 */
[----:B------:R2:W-:Y:S01]  /*4be0*/  @!P4 SYNCS.ARRIVE.TRANS64.RED.A0TR RZ, [UR7+0x98], R23 ;  /* 0x00009817ffffc9a7 */ /* 0x0005e20008300407 */
[----:B------:R-:W-:Y:S01]  /*4bf0*/  UPLOP3.LUT UP1, UPT, UPT, UPT, UPT, 0x80, 0x8 ;  /* 0x000000000008789c */ /* 0x000fe20003f2f070 */
[----:B------:R-:W-:Y:S01]  /*4c00*/  SYNCS.ARRIVE.TRANS64.RED.A1T0 RZ, [UR13], RZ ;  /* 0x000000ffffff79a7 */ /* 0x000fe2000810040d */
[----:B------:R-:W-:Y:S09]  /*4c10*/  @P3 BRA `(.L_x_82) ;  /* 0xfffffff000943947 */ /* 0x000ff2000383ffff */
[----:B------:R-:W-:-:S04]  /*4c20*/  SHF.L.U32 R3, R32, 0x1f, RZ ;  /* 0x0000001f20037819 */ /* 0x000fc800000006ff */
[----:B------:R-:W1:Y:S02]  /*4c30*/  SYNCS.PHASECHK.TRANS64.TRYWAIT P0, [UR7+0xa0], R3 ;  /* 0x0000a003ff0075a7 */ /* 0x000e640008001107 */
[----:B-1----:R-:W-:Y:S05]  /*4c40*/  @!P0 BRA `(.L_x_83) ;  /* 0x0000003c00bc8947 */ /* 0x002fea0003800000 */
.L_x_181:
[----:B------:R-:W3:Y:S02]  /*4c50*/  SYNCS.PHASECHK.TRANS64.TRYWAIT P0, [UR7+0xa8], R3 ;  /* 0x0000a803ff0075a7 */ /* 0x000ee40008001107 */
[----:B---3--:R-:W-:Y:S05]  /*4c60*/  @!P0 BRA `(.L_x_84) ;  /* 0x0000003c00cc8947 */ /* 0x008fea0003800000 */
.L_x_183:
[----:B------:R-:W3:Y:S02]  /*4c70*/  SYNCS.PHASECHK.TRANS64.TRYWAIT P0, [UR7+0xb0], R3 ;  /* 0x0000b003ff0075a7 */ /* 0x000ee40008001107 */
[----:B---3--:R-:W-:Y:S05]  /*4c80*/  @!P0 BRA `(.L_x_85) ;  /* 0x0000003c00dc8947 */ /* 0x008fea0003800000 */
.L_x_185:
[----:B-1----:R-:W-:-:S07]  /*4c90*/  MOV R0, UR7 ;  /* 0x0000000700007c02 */ /* 0x002fce0008000f00 */
.L_x_86:
[----:B-1----:R-:W-:-:S04]  /*4ca0*/  SHF.L.U32 R3, R32, 0x1f, RZ ;  /* 0x0000001f20037819 */ /* 0x002fc800000006ff */
[----:B------:R1:W3:Y:S03]  /*4cb0*/  SYNCS.PHASECHK.TRANS64.TRYWAIT P0, [R0+URZ+0xb8], R3 ;  /* 0x0000b803000075a7 */ /* 0x0002e600080011ff */
[----:B---3--:R-:W-:Y:S05]  /*4cc0*/  @!P0 NANOSLEEP.SYNCS 0x989680 ;  /* 0x009896800000895d */ /* 0x008fea0003900000 */
[----:B------:R-:W3:Y:S02]  /*4cd0*/  @!P0 SYNCS.PHASECHK.TRANS64 P0, [R0+URZ+0xb8], R3 ;  /* 0x0000b803000085a7 */ /* 0x000ee400080010ff */
[----:B--23--:R-:W-:Y:S05]  /*4ce0*/  @P0 EXIT ;  /* 0x000000000000094d */ /* 0x00cfea0003800000 */
[----:B------:R-:W-:Y:S05]  /*4cf0*/  BRA `(.L_x_86) ;  /* 0xfffffffc00e87947 */ /* 0x000fea000383ffff */
.L_x_71:
[----:B------:R-:W-:-:S06]  /*4d00*/  UISETP.GE.AND UP1, UPT, UR8, 0x4, UPT ;  /* 0x000000040800788c */ /* 0x000fcc000bf26270 */
[----:B------:R-:W-:-:S13]  /*4d10*/  PLOP3.LUT P0, PT, PT, PT, UP1, 0x80, 0x8 ;  /* 0x000000000008781c */ /* 0x000fda0003f0f018 */
[----:B------:R-:W-:Y:S05]  /*4d20*/  @!P0 EXIT ;  /* 0x000000000000894d */ /* 0x000fea0003800000 */
[----:B------:R-:W-:Y:S01]  /*4d30*/  BAR.SYNC.DEFER_BLOCKING 0x6, 0xa0 ;  /* 0x0182800000007b1d */ /* 0x000fe20000010000 */
[C---:B------:R-:W-:Y:S01]  /*4d40*/  IMAD.SHL.U32 R7, R72.reuse, 0x20, RZ ;  /* 0x0000002048077824 */ /* 0x040fe200078e00ff */
[----:B------:R-:W-:Y:S01]  /*4d50*/  SHF.R.U32.HI R0, RZ, 0x1, R72 ;  /* 0x00000001ff007819 */ /* 0x000fe20000011648 */
[C---:B------:R-:W-:Y:S01]  /*4d60*/  IMAD.SHL.U32 R64, R72.reuse, 0x10, RZ ;  /* 0x0000001048407824 */ /* 0x040fe200078e00ff */
[C---:B------:R-:W-:Y:S01]  /*4d70*/  LOP3.LUT P0, RZ, R72.reuse, 0x4, RZ, 0xc0, !PT ;  /* 0x0000000448ff7812 */ /* 0x040fe2000780c0ff */
[----:B------:R-:W-:Y:S01]  /*4d80*/  IMAD.U32 R32, R72, 0x10000, RZ ;  /* 0x0001000048207824 */ /* 0x000fe200078e00ff */
[----:B------:R-:W-:Y:S02]  /*4d90*/  UMOV UR48, 0x400 ;  /* 0x0000040000307882 */ /* 0x000fe40000000000 */
[----:B------:R-:W1:Y:S01]  /*4da0*/  LDC R63, c[0x0][0x370] ;  /* 0x0000dc00ff3f7b82 */ /* 0x000e620000000800 */
[----:B------:R-:W-:Y:S01]  /*4db0*/  ULEA UR48, UR37, UR48, 0x18 ;  /* 0x0000003025307291 */ /* 0x000fe2000f8ec0ff */
[----:B------:R-:W-:Y:S01]  /*4dc0*/  LOP3.LUT R5, R7, 0xc0, RZ, 0xc0, !PT ;  /* 0x000000c007057812 */ /* 0x000fe200078ec0ff */
[----:B------:R-:W-:Y:S01]  /*4dd0*/  IMAD.MOV.U32 R71, RZ, RZ, 0x20 ;  /* 0x00000020ff477424 */ /* 0x000fe200078e00ff */
[----:B------:R-:W-:Y:S01]  /*4de0*/  LOP3.LUT R64, R64, 0x600, RZ, 0xc0, !PT ;  /* 0x0000060040407812 */ /* 0x000fe200078ec0ff */
[----:B------:R-:W-:Y:S01]  /*4df0*/  UIADD3 UR4, UPT, UPT, UR48, 0x200, URZ ;  /* 0x0000020030047890 */ /* 0x000fe2000fffe0ff */
[----:B------:R-:W-:Y:S01]  /*4e00*/  LOP3.LUT R0, R5, 0x8, R0, 0xf8, !PT ;  /* 0x0000000805007812 */ /* 0x000fe200078ef800 */
[----:B------:R-:W-:Y:S01]  /*4e10*/  IMAD.SHL.U32 R5, R72, 0x4, RZ ;  /* 0x0000000448057824 */ /* 0x000fe200078e00ff */
[----:B------:R-:W2:Y:S01]  /*4e20*/  LDC R28, c[0x0][0xb0c] ;  /* 0x0002c300ff1c7b82 */ /* 0x000ea20000000800 */
[----:B------:R-:W-:Y:S01]  /*4e30*/  LOP3.LUT R64, R64, 0x20, R7, 0xf8, !PT ;  /* 0x0000002040407812 */ /* 0x000fe200078ef807 */
[----:B------:R-:W-:Y:S01]  /*4e40*/  IMAD.MOV.U32 R70, RZ, RZ, 0x1 ;  /* 0x00000001ff467424 */ /* 0x000fe200078e00ff */
[----:B------:R-:W-:Y:S01]  /*4e50*/  LOP3.LUT R32, R32, 0x600000, RZ, 0xc0, !PT ;  /* 0x0060000020207812 */ /* 0x000fe200078ec0ff */
[----:B------:R-:W-:Y:S01]  /*4e60*/  IMAD.MOV.U32 R30, RZ, RZ, RZ ;  /* 0x000000ffff1e7224 */ /* 0x000fe200078e00ff */
[----:B------:R-:W-:-:S02]  /*4e70*/  LOP3.LUT R5, R0, 0x18, R5, 0x78, !PT ;  /* 0x0000001800057812 */ /* 0x000fc400078e7805 */
[----:B------:R-:W-:Y:S02]  /*4e80*/  CS2R R68, SRZ ;  /* 0x0000000000447805 */ /* 0x000fe4000001ff00 */
[----:B------:R-:W-:Y:S01]  /*4e90*/  LOP3.LUT R64, R64, 0x100, R7, 0xf8, !PT ;  /* 0x0000010040407812 */ /* 0x000fe200078ef807 */
[----:B------:R-:W4:Y:S01]  /*4ea0*/  LDC R61, c[0x0][0xb20] ;  /* 0x0002c800ff3d7b82 */ /* 0x000f220000000800 */
[----:B------:R-:W3:Y:S01]  /*4eb0*/  LDS R3, [UR48+0x180] ;  /* 0x00018030ff037984 */ /* 0x000ee20008000800 */
[----:B------:R-:W-:Y:S01]  /*4ec0*/  LOP3.LUT R72, R72, 0x60, RZ, 0xc0, !PT ;  /* 0x0000006048487812 */ /* 0x000fe200078ec0ff */
[----:B------:R-:W-:Y:S01]  /*4ed0*/  IMAD.MOV.U32 R75, RZ, RZ, RZ ;  /* 0x000000ffff4b7224 */ /* 0x000fe200078e00ff */
[----:B------:R-:W-:Y:S01]  /*4ee0*/  LOP3.LUT R64, R64, R5, RZ, 0xfc, !PT ;  /* 0x0000000540407212 */ /* 0x000fe200078efcff */
[----:B------:R-:W-:Y:S01]  /*4ef0*/  IMAD.U32 R66, RZ, RZ, UR4 ;  /* 0x00000004ff427e24 */ /* 0x000fe2000f8e00ff */
[----:B------:R-:W-:Y:S01]  /*4f00*/  SEL R71, R71, 0xffffffe0, !P0 ;  /* 0xffffffe047477807 */ /* 0x000fe20004000000 */
[----:B------:R-:W1:Y:S01]  /*4f10*/  LDCU.64 UR52, c[0x0][0x348] ;  /* 0x00006900ff3477ac */ /* 0x000e620008000a00 */
[----:B------:R-:W1:Y:S01]  /*4f20*/  LDC R27, c[0x0][0xb30] ;  /* 0x0002cc00ff1b7b82 */ /* 0x000e620000000800 */
[----:B------:R-:W1:Y:S01]  /*4f30*/  LDCU.64 UR38, c[0x0][0x888] ;  /* 0x00011100ff2677ac */ /* 0x000e620008000a00 */
[----:B------:R-:W1:Y:S06]  /*4f40*/  LDCU.64 UR44, c[0x0][0x890] ;  /* 0x00011200ff2c77ac */ /* 0x000e6c0008000a00 */
[----:B------:R-:W1:Y:S01]  /*4f50*/  LDC.64 R56, c[0x0][0xb10] ;  /* 0x0002c400ff387b82 */ /* 0x000e620000000a00 */
[----:B------:R-:W-:Y:S01]  /*4f60*/  UMOV UR49, URZ ;  /* 0x000000ff00317c82 */ /* 0x000fe20008000000 */
[----:B------:R-:W-:-:S06]  /*4f70*/  UMOV UR51, URZ ;  /* 0x000000ff00337c82 */ /* 0x000fcc0008000000 */
[----:B------:R-:W1:Y:S08]  /*4f80*/  LDC.64 R24, c[0x0][0xb18] ;  /* 0x0002c600ff187b82 */ /* 0x000e700000000a00 */
[----:B------:R-:W1:Y:S08]  /*4f90*/  LDC.64 R22, c[0x0][0xb28] ;  /* 0x0002ca00ff167b82 */ /* 0x000e700000000a00 */
[----:B------:R-:W1:Y:S01]  /*4fa0*/  LDC.64 R54, c[0x0][0x8b0] ;  /* 0x00022c00ff367b82 */ /* 0x000e620000000a00 */
[----:B---3--:R-:W-:-:S07]  /*4fb0*/  IMAD.IADD R32, R3, 0x1, R32 ;  /* 0x0000000103207824 */ /* 0x008fce00078e0220 */
[----:B------:R-:W3:Y:S08]  /*4fc0*/  LDC.64 R52, c[0x0][0x8a8] ;  /* 0x00022a00ff347b82 */ /* 0x000ef00000000a00 */
[----:B--2-4-:R-:W1:Y:S02]  /*4fd0*/  LDC R62, c[0x0][0x374] ;  /* 0x0000dd00ff3e7b82 */ /* 0x014e640000000800 */
.L_x_130:
[C---:B------:R-:W-:Y:S02]  /*4fe0*/  LEA R0, R75.reuse, UR48, 0x3 ;  /* 0x000000304b007c11 */ /* 0x040fe4000f8e18ff */
[----:B------:R-:W-:Y:S02]  /*4ff0*/  SHF.L.U32 R3, R68, 0x1f, RZ ;  /* 0x0000001f44037819 */ /* 0x000fe400000006ff */
[----:B------:R-:W-:Y:S02]  /*5000*/  LEA R16, R75, UR48, 0x4 ;  /* 0x000000304b107c11 */ /* 0x000fe4000f8e20ff */
[----:B------:R-:W2:Y:S02]  /*5010*/  SYNCS.PHASECHK.TRANS64.TRYWAIT P0, [R0+URZ+0xd0], R3 ;  /* 0x0000d003000075a7 */ /* 0x000ea400080011ff */
[----:B-12---:R-:W-:Y:S05]  /*5020*/  @!P0 BRA `(.L_x_87) ;  /* 0x0000003c000c8947 */ /* 0x006fea0003800000 */
.L_x_186:
[----:B------:R-:W4:Y:S01]  /*5030*/  LDC.64 R12, c[0x0][0xb10] ;  /* 0x0002c400ff0c7b82 */ /* 0x000f220000000a00 */
[----:B------:R-:W3:Y:S01]  /*5040*/  LDS.128 R16, [R16+0x160] ;  /* 0x0001600010107984 */ /* 0x000ee20000000c00 */
[----:B-1----:R-:W-:Y:S01]  /*5050*/  ISETP.NE.AND P1, PT, R27, 0x1, PT ;  /* 0x000000011b00780c */ /* 0x002fe20003f25270 */
[----:B--2---:R-:W-:Y:S01]  /*5060*/  VIADD R0, R0, 0xe0 ;  /* 0x000000e000007836 */ /* 0x004fe20000000000 */
[----:B------:R-:W-:Y:S04]  /*5070*/  ISETP.GE.AND P0, PT, R26, 0x1, PT ;  /* 0x000000011a00780c */ /* 0x000fe80003f06270 */
[----:B------:R-:W1:Y:S01]  /*5080*/  LDC.64 R10, c[0x0][0xb18] ;  /* 0x0002c600ff0a7b82 */ /* 0x000e620000000a00 */
[----:B------:R-:W-:Y:S01]  /*5090*/  PRMT R0, RZ, 0x654, R0 ;  /* 0x00000654ff007816 */ /* 0x000fe20000000000 */
[----:B------:R-:W-:Y:S01]  /*50a0*/  @!PT LDS RZ, [RZ] ;  /* 0x00000000fffff984 */ /* 0x000fe20000000800 */
[----:B------:R-:W-:Y:S01]  /*50b0*/  @!PT LDS RZ, [RZ] ;  /* 0x00000000fffff984 */ /* 0x000fe20000000800 */
[----:B------:R-:W-:Y:S01]  /*50c0*/  @!PT LDS RZ, [RZ] ;  /* 0x00000000fffff984 */ /* 0x000fe20000000800 */
[----:B------:R-:W-:Y:S01]  /*50d0*/  @!PT LDS RZ, [RZ] ;  /* 0x00000000fffff984 */ /* 0x000fe20000000800 */
[----:B------:R2:W-:Y:S06]  /*50e0*/  MEMBAR.ALL.CTA ;  /* 0x0000000000007992 */ /* 0x0005ec0000008000 */
[----:B--2---:R-:W2:Y:S01]  /*50f0*/  FENCE.VIEW.ASYNC.S ;  /* 0x00000000000073c6 */ /* 0x004ea20000000000 */
[----:B------:R-:W1:Y:S08]  /*5100*/  @!P1 LDC R14, c[0x0][0xb20] ;  /* 0x0002c800ff0e9b82 */ /* 0x000e700000000800 */
[----:B------:R-:W1:Y:S01]  /*5110*/  @!P1 LDC R9, c[0x0][0xb0c] ;  /* 0x0002c300ff099b82 */ /* 0x000e620000000800 */
[----:B--2---:R2:W-:Y:S01]  /*5120*/  SYNCS.ARRIVE.TRANS64.RED.A1T0 RZ, [R0+URZ], RZ ;  /* 0x000000ff00ff79a7 */ /* 0x0045e200081004ff */
[----:B---3--:R-:W-:Y:S04]  /*5130*/  LOP3.LUT P4, RZ, R18, 0x1, RZ, 0xc0, !PT ;  /* 0x0000000112ff7812 */ /* 0x008fe8000788c0ff */
[----:B------:R-:W-:Y:S09]  /*5140*/  P2R R73, PR, RZ, 0x10 ;  /* 0x00000010ff497803 */ /* 0x000ff20000000000 */
[----:B------:R-:W-:Y:S02]  /*5150*/  @P4 MOV R31, R16 ;  /* 0x00000010001f4202 */ /* 0x000fe40000000f00 */
[----:B------:R-:W-:Y:S01]  /*5160*/  @P4 LOP3.LUT R29, R17, 0xffff, RZ, 0xc0, !PT ;  /* 0x0000ffff111d4812 */ /* 0x000fe200078ec0ff */
[----:B--2-4-:R-:W-:Y:S06]  /*5170*/  @!P0 BRA `(.L_x_88) ;  /* 0x0000000000a48947 */ /* 0x014fec0003800000 */
[----:B------:R-:W-:Y:S01]  /*5180*/  IMAD.HI.U32 R36, R62, R25, RZ ;  /* 0x000000193e247227 */ /* 0x000fe200078e00ff */
[----:B------:R-:W-:Y:S02]  /*5190*/  ISETP.NE.AND P0, PT, R24, 0x1, PT ;  /* 0x000000011800780c */ /* 0x000fe40003f05270 */
[----:B------:R-:W-:Y:S01]  /*51a0*/  ISETP.NE.AND P2, PT, R26, 0x1, PT ;  /* 0x000000011a00780c */ /* 0x000fe20003f45270 */
[-C--:B------:R-:W-:Y:S01]  /*51b0*/  IMAD.HI.U32 R34, R63, R56.reuse, RZ ;  /* 0x000000383f227227 */ /* 0x080fe200078e00ff */
[----:B------:R-:W-:Y:S02]  /*51c0*/  SHF.R.U32.HI R37, RZ, R61, R36 ;  /* 0x0000003dff257219 */ /* 0x000fe40000011624 */
[----:B------:R-:W-:Y:S01]  /*51d0*/  ISETP.NE.AND P3, PT, R28, 0x1, PT ;  /* 0x000000011c00780c */ /* 0x000fe20003f65270 */
[----:B------:R-:W-:Y:S01]  /*51e0*/  IMAD.HI.U32 R40, R29, R25, RZ ;  /* 0x000000191d287227 */ /* 0x000fe200078e00ff */
[----:B------:R-:W-:Y:S02]  /*51f0*/  SHF.R.U32.HI R34, RZ, R57, R34 ;  /* 0x00000039ff227219 */ /* 0x000fe40000011622 */
[----:B------:R-:W-:Y:S01]  /*5200*/  SEL R3, R62, R37, !P0 ;  /* 0x000000253e037207 */ /* 0x000fe20004000000 */
[----:B------:R-:W-:Y:S01]  /*5210*/  IMAD.HI.U32 R38, R31, R56, RZ ;  /* 0x000000381f267227 */ /* 0x000fe200078e00ff */
[----:B------:R-:W-:Y:S03]  /*5220*/  SEL R7, R63, R34, !P3 ;  /* 0x000000223f077207 */ /* 0x000fe60005800000 */
[-C--:B------:R-:W-:Y:S01]  /*5230*/  IMAD.HI.U32 R34, R3, R22.reuse, RZ ;  /* 0x0000001603227227 */ /* 0x080fe200078e00ff */
[----:B------:R-:W-:Y:S03]  /*5240*/  SHF.R.U32.HI R38, RZ, R57, R38 ;  /* 0x00000039ff267219 */ /* 0x000fe60000011626 */
[----:B------:R-:W-:Y:S01]  /*5250*/  IMAD.HI.U32 R36, R7, R22, RZ ;  /* 0x0000001607247227 */ /* 0x000fe200078e00ff */
[----:B------:R-:W-:Y:S02]  /*5260*/  @P2 SHF.R.U32.HI R3, RZ, R23, R34 ;  /* 0x00000017ff032219 */ /* 0x000fe40000011622 */
[----:B------:R-:W-:Y:S02]  /*5270*/  SHF.R.U32.HI R34, RZ, R61, R40 ;  /* 0x0000003dff227219 */ /* 0x000fe40000011628 */
[----:B------:R-:W-:Y:S01]  /*5280*/  @P2 SHF.R.U32.HI R7, RZ, R23, R36 ;  /* 0x00000017ff072219 */ /* 0x000fe20000011624 */
[C---:B------:R-:W-:Y:S01]  /*5290*/  IMAD R2, R26.reuse, R3, RZ ;  /* 0x000000031a027224 */ /* 0x040fe200078e02ff */
[----:B------:R-:W-:Y:S02]  /*52a0*/  SEL R5, R29, R34, !P0 ;  /* 0x000000221d057207 */ /* 0x000fe40004000000 */
[----:B------:R-:W-:Y:S01]  /*52b0*/  SEL R3, R31, R38, !P3 ;  /* 0x000000261f037207 */ /* 0x000fe20005800000 */
[----:B------:R-:W-:Y:S01]  /*52c0*/  IMAD R4, R26, R7, RZ ;  /* 0x000000071a047224 */ /* 0x000fe200078e02ff */
[C---:B------:R-:W-:Y:S01]  /*52d0*/  ISETP.GE.AND P0, PT, R5.reuse, R2, PT ;  /* 0x000000020500720c */ /* 0x040fe20003f06270 */
[----:B------:R-:W-:Y:S03]  /*52e0*/  IMAD.HI.U32 R6, R5, R22, RZ ;  /* 0x0000001605067227 */ /* 0x000fe600078e00ff */
[----:B------:R-:W-:Y:S01]  /*52f0*/  ISETP.GE.OR P0, PT, R3, R4, P0 ;  /* 0x000000040300720c */ /* 0x000fe20000706670 */
[----:B------:R-:W-:Y:S01]  /*5300*/  IMAD.MOV R4, RZ, RZ, -R3 ;  /* 0x000000ffff047224 */ /* 0x000fe200078e0a03 */
[-C--:B------:R-:W-:Y:S03]  /*5310*/  SHF.R.U32.HI R6, RZ, R23.reuse, R6 ;  /* 0x00000017ff067219 */ /* 0x080fe60000011606 */
[----:B------:R-:W-:Y:S01]  /*5320*/  IMAD R31, R28, R4, R31 ;  /* 0x000000041c1f7224 */ /* 0x000fe200078e021f */
[----:B------:R-:W-:Y:S05]  /*5330*/  SEL R15, R5, R6, !P2 ;  /* 0x00000006050f7207 */ /* 0x000fea0005000000 */
[----:B------:R-:W-:Y:S02]  /*5340*/  IMAD.MOV R6, RZ, RZ, -R15 ;  /* 0x000000ffff067224 */ /* 0x000fe400078e0a0f */
[C---:B------:R-:W-:Y:S04]  /*5350*/  @!P0 IMAD.HI.U32 R2, R3.reuse, R22, RZ ;  /* 0x0000001603028227 */ /* 0x040fe800078e00ff */
[----:B------:R-:W-:Y:S01]  /*5360*/  IMAD R6, R26, R6, R5 ;  /* 0x000000061a067224 */ /* 0x000fe200078e0205 */
[----:B------:R-:W-:Y:S04]  /*5370*/  @!P0 SHF.R.U32.HI R2, RZ, R23, R2 ;  /* 0x00000017ff028219 */ /* 0x000fe80000011602 */
[----:B------:R-:W-:Y:S02]  /*5380*/  @!P0 SEL R0, R3, R2, !P2 ;  /* 0x0000000203008207 */ /* 0x000fe40005000000 */
[----:B------:R-:W-:Y:S02]  /*5390*/  IADD3 R2, PT, PT, -R5, RZ, RZ ;  /* 0x000000ff05027210 */ /* 0x000fe40007ffe1ff */
[----:B------:R-:W-:Y:S01]  /*53a0*/  @!P0 IADD3 R8, PT, PT, R15, -R0, RZ ;  /* 0x800000000f088210 */ /* 0x000fe20007ffe0ff */
[----:B------:R-:W-:Y:S02]  /*53b0*/  @!P0 IMAD R0, R7, R6, R0 ;  /* 0x0000000607008224 */ /* 0x000fe400078e0200 */
[----:B------:R-:W-:Y:S02]  /*53c0*/  IMAD R29, R24, R2, R29 ;  /* 0x00000002181d7224 */ /* 0x000fe400078e021d */
[----:B------:R-:W-:Y:S02]  /*53d0*/  @!P0 IMAD R5, R8, R26, R3 ;  /* 0x0000001a08058224 */ /* 0x000fe400078e0203 */
[----:B------:R-:W-:Y:S04]  /*53e0*/  @!P0 IMAD.MOV.U32 R3, RZ, RZ, R0 ;  /* 0x000000ffff038224 */ /* 0x000fe800078e0000 */
[----:B------:R-:W-:Y:S02]  /*53f0*/  IMAD R31, R3, R28, R31 ;  /* 0x0000001c031f7224 */ /* 0x000fe400078e021f */
[----:B------:R-:W-:Y:S07]  /*5400*/  IMAD R29, R5, R24, R29 ;  /* 0x00000018051d7224 */ /* 0x000fee00078e021d */
.L_x_88:
[----:B-1----:R-:W-:Y:S01]  /*5410*/  @!P1 ISETP.NE.AND P0, PT, R10, 0x1, PT ;  /* 0x000000010a00980c */ /* 0x002fe20003f05270 */
[----:B------:R-:W-:Y:S01]  /*5420*/  @!P1 IMAD.HI.U32 R3, R29, R11, RZ ;  /* 0x0000000b1d039227 */ /* 0x000fe200078e00ff */
[----:B------:R-:W-:Y:S01]  /*5430*/  R2UR UR42, R21 ;  /* 0x00000000152a72ca */ /* 0x000fe200000e0000 */
[----:B------:R-:W-:Y:S01]  /*5440*/  BSSY.RECONVERGENT B6, `(.L_x_89) ;  /* 0x0000031000067945 */ /* 0x000fe20003800200 */
[----:B------:R-:W-:Y:S01]  /*5450*/  R2UR UR41, R20 ;  /* 0x00000000142972ca */ /* 0x000fe200000e0000 */
[----:B------:R-:W-:Y:S01]  /*5460*/  @!P1 IMAD.HI.U32 R0, R31, R12, RZ ;  /* 0x0000000c1f009227 */ /* 0x000fe200078e00ff */
[----:B------:R-:W-:Y:S02]  /*5470*/  @!P1 SHF.R.U32.HI R2, RZ, R14, R3 ;  /* 0x0000000eff029219 */ /* 0x000fe40000011603 */
[----:B------:R-:W-:Y:S01]  /*5480*/  @!P1 ISETP.NE.AND P2, PT, R9, 0x1, PT ;  /* 0x000000010900980c */ /* 0x000fe20003f45270 */
[----:B------:R-:W-:Y:S01]  /*5490*/  VIADD R75, R75, 0x1 ;  /* 0x000000014b4b7836 */ /* 0x000fe20000000000 */
[----:B------:R-:W-:Y:S02]  /*54a0*/  @!P1 SEL R2, R29, R2, !P0 ;  /* 0x000000021d029207 */ /* 0x000fe40004000000 */
[----:B------:R-:W-:Y:S02]  /*54b0*/  @!P1 SHF.R.U32.HI R0, RZ, R13, R0 ;  /* 0x0000000dff009219 */ /* 0x000fe40000011600 */
[----:B------:R-:W-:Y:S01]  /*54c0*/  LOP3.LUT P0, RZ, R66, 0x1b0, RZ, 0xc0, !PT ;  /* 0x000001b042ff7812 */ /* 0x000fe2000780c0ff */
[----:B------:R-:W-:Y:S01]  /*54d0*/  USHF.L.U32 UR42, UR42, 0x6, URZ ;  /* 0x000000062a2a7899 */ /* 0x000fe200080006ff */
[----:B------:R-:W-:Y:S01]  /*54e0*/  @!P1 SEL R3, R31, R0, !P2 ;  /* 0x000000001f039207 */ /* 0x000fe20005000000 */
[----:B------:R-:W-:Y:S01]  /*54f0*/  USHF.L.U32 UR41, UR41, 0x7, URZ ;  /* 0x0000000729297899 */ /* 0x000fe200080006ff */
[----:B------:R-:W-:Y:S03]  /*5500*/  @P4 SHF.R.U32.HI R67, RZ, 0x10, R17 ;  /* 0x00000010ff434819 */ /* 0x000fe60000011611 */
[----:B------:R-:W-:Y:S02]  /*5510*/  @!P1 IMAD.IADD R0, R2, 0x1, -R3 ;  /* 0x0000000102009824 */ /* 0x000fe400078e0a03 */
[----:B------:R-:W-:Y:S02]  /*5520*/  @!P1 IMAD.IADD R2, R3, 0x1, -R2 ;  /* 0x0000000103029824 */ /* 0x000fe400078e0a02 */
[----:B------:R-:W-:Y:S02]  /*5530*/  @!P1 IMAD R31, R0, R9, R31 ;  /* 0x00000009001f9224 */ /* 0x000fe400078e021f */
[----:B------:R-:W-:Y:S01]  /*5540*/  @!P1 IMAD R29, R2, R10, R29 ;  /* 0x0000000a021d9224 */ /* 0x000fe200078e021d */
[----:B------:R-:W-:Y:S06]  /*5550*/  @!P0 BRA `(.L_x_90) ;  /* 0x00000000007c8947 */ /* 0x000fec0003800000 */
[----:B------:R-:W1:Y:S01]  /*5560*/  LDCU.64 UR8, c[0x4][0x80] ;  /* 0x01001000ff0877ac */ /* 0x000e620008000a00 */
[----:B------:R-:W-:Y:S01]  /*5570*/  MOV R2, 0x0 ;  /* 0x0000000000027802 */ /* 0x000fe20000000f00 */
[----:B------:R-:W-:Y:S02]  /*5580*/  HFMA2 R12, -RZ, RZ, 0, 5.9604644775390625e-08 ;  /* 0x00000001ff0c7431 */ /* 0x000fe400000001ff */
[----:B------:R-:W-:Y:S01]  /*5590*/  IMAD.MOV.U32 R8, RZ, RZ, 0x70 ;  /* 0x00000070ff087424 */ /* 0x000fe200078e00ff */
[----:B------:R2:W3:Y:S01]  /*55a0*/  LDC.64 R14, c[0x4][R2] ;  /* 0x01000000020e7b82 */ /* 0x0004e20000000a00 */
[----:B------:R-:W4:Y:S01]  /*55b0*/  LDCU.64 UR6, c[0x4][0x88] ;  /* 0x01001100ff0677ac */ /* 0x000f220008000a00 */
[----:B------:R-:W-:Y:S01]  /*55c0*/  IMAD.MOV.U32 R13, RZ, RZ, RZ ;  /* 0x000000ffff0d7224 */ /* 0x000fe200078e00ff */
[----:B------:R-:W2:Y:S01]  /*55d0*/  LDCU.64 UR4, c[0x4][0x8] ;  /* 0x01000100ff0477ac */ /* 0x000ea20008000a00 */
[----:B-1----:R-:W-:Y:S01]  /*55e0*/  MOV R5, UR9 ;  /* 0x0000000900057c02 */ /* 0x002fe20008000f00 */
[----:B------:R-:W-:Y:S01]  /*55f0*/  IMAD.U32 R4, RZ, RZ, UR8 ;  /* 0x00000008ff047e24 */ /* 0x000fe2000f8e00ff */
[----:B----4-:R-:W-:Y:S01]  /*5600*/  MOV R7, UR7 ;  /* 0x0000000700077c02 */ /* 0x010fe20008000f00 */
[----:B------:R-:W-:Y:S01]  /*5610*/  IMAD.U32 R6, RZ, RZ, UR6 ;  /* 0x00000006ff067e24 */ /* 0x000fe2000f8e00ff */
[----:B--2---:R-:W-:Y:S01]  /*5620*/  MOV R11, UR5 ;  /* 0x00000005000b7c02 */ /* 0x004fe20008000f00 */
[----:B------:R-:W-:Y:S02]  /*5630*/  IMAD.U32 R10, RZ, RZ, UR4 ;  /* 0x00000004ff0a7e24 */ /* 0x000fe4000f8e00ff */
[----:B------:R-:W-:Y:S07]  /*5640*/  LEPC R20, `(.L_x_91) ;  /* 0x000000001014794e */ /* 0x000fee0000000000 */
[----:B---3-5:R-:W-:Y:S05]  /*5650*/  CALL.ABS.NOINC R14 ;  /* 0x000000000e007343 */ /* 0x028fea0003c00000 */
.L_x_91:
[----:B------:R-:W1:Y:S01]  /*5660*/  LDCU.64 UR8, c[0x4][0x80] ;  /* 0x01001000ff0877ac */ /* 0x000e620008000a00 */
[----:B------:R-:W2:Y:S01]  /*5670*/  LDC.64 R2, c[0x4][R2] ;  /* 0x0100000002027b82 */ /* 0x000ea20000000a00 */
[----:B------:R-:W-:Y:S02]  /*5680*/  HFMA2 R12, -RZ, RZ, 0, 5.9604644775390625e-08 ;  /* 0x00000001ff0c7431 */ /* 0x000fe400000001ff */
[----:B------:R-:W-:Y:S02]  /*5690*/  IMAD.MOV.U32 R8, RZ, RZ, 0x70 ;  /* 0x00000070ff087424 */ /* 0x000fe400078e00ff */
[----:B------:R-:W-:Y:S01]  /*56a0*/  IMAD.MOV.U32 R13, RZ, RZ, RZ ;  /* 0x000000ffff0d7224 */ /* 0x000fe200078e00ff */
[----:B------:R-:W3:Y:S01]  /*56b0*/  LDCU.64 UR6, c[0x4][0x88] ;  /* 0x01001100ff0677ac */ /* 0x000ee20008000a00 */
[----:B------:R-:W4:Y:S01]  /*56c0*/  LDCU.64 UR4, c[0x4][0x8] ;  /* 0x01000100ff0477ac */ /* 0x000f220008000a00 */
[----:B-1----:R-:W-:Y:S02]  /*56d0*/  MOV R4, UR8 ;  /* 0x0000000800047c02 */ /* 0x002fe40008000f00 */
[----:B------:R-:W-:Y:S02]  /*56e0*/  MOV R5, UR9 ;  /* 0x0000000900057c02 */ /* 0x000fe40008000f00 */
[----:B---3--:R-:W-:Y:S01]  /*56f0*/  MOV R7, UR7 ;  /* 0x0000000700077c02 */ /* 0x008fe20008000f00 */
[----:B------:R-:W-:Y:S01]  /*5700*/  IMAD.U32 R6, RZ, RZ, UR6 ;  /* 0x00000006ff067e24 */ /* 0x000fe2000f8e00ff */
[----:B----4-:R-:W-:Y:S01]  /*5710*/  MOV R11, UR5 ;  /* 0x00000005000b7c02 */ /* 0x010fe20008000f00 */
[----:B------:R-:W-:Y:S02]  /*5720*/  IMAD.U32 R10, RZ, RZ, UR4 ;  /* 0x00000004ff0a7e24 */ /* 0x000fe4000f8e00ff */
[----:B------:R-:W-:Y:S07]  /*5730*/  LEPC R20, `(.L_x_90) ;  /* 0x000000001014794e */ /* 0x000fee0000000000 */
[----:B--2---:R-:W-:Y:S05]  /*5740*/  CALL.ABS.NOINC R2 ;  /* 0x0000000002007343 */ /* 0x004fea0003c00000 */
.L_x_90:
[----:B------:R-:W-:Y:S05]  /*5750*/  BSYNC.RECONVERGENT B6 ;  /* 0x0000000000067941 */ /* 0x000fea0003800200 */
.L_x_89:
[----:B------:R-:W-:Y:S01]  /*5760*/  ISETP.NE.U32.AND P4, PT, R54, RZ, PT ;  /* 0x000000ff3600720c */ /* 0x000fe20003f85070 */
[----:B------:R-:W-:Y:S01]  /*5770*/  UISETP.NE.AND UP2, UPT, UR50, URZ, UPT ;  /* 0x000000ff3200728c */ /* 0x000fe2000bf45270 */
[----:B------:R-:W-:Y:S01]  /*5780*/  ISETP.NE.U32.AND P2, PT, RZ, UR38, PT ;  /* 0x00000026ff007c0c */ /* 0x000fe2000bf45070 */
[----:B------:R-:W-:Y:S01]  /*5790*/  UISETP.NE.U32.AND UP1, UPT, UR44, URZ, UPT ;  /* 0x000000ff2c00728c */ /* 0x000fe2000bf25070 */
[----:B------:R-:W-:Y:S01]  /*57a0*/  ISETP.NE.AND.EX P4, PT, R55, RZ, PT, P4 ;  /* 0x000000ff3700720c */ /* 0x000fe20003f85340 */
[----:B------:R-:W-:Y:S01]  /*57b0*/  UPLOP3.LUT UP0, UPT, UPT, UPT, UPT, 0x40, 0x4 ;  /* 0x000000000004789c */ /* 0x000fe20003f0e870 */
[----:B------:R-:W-:Y:S01]  /*57c0*/  ISETP.NE.AND.EX P2, PT, RZ, UR39, PT, P2 ;  /* 0x00000027ff007c0c */ /* 0x000fe2000bf45320 */
[----:B------:R-:W-:Y:S01]  /*57d0*/  UISETP.NE.AND.EX UP1, UPT, UR45, URZ, UPT, UP1 ;  /* 0x000000ff2d00728c */ /* 0x000fe2000bf25310 */
[----:B------:R-:W-:Y:S04]  /*57e0*/  PLOP3.LUT P1, PT, PT, PT, UP2, 0x80, 0x8 ;  /* 0x000000000008781c */ /* 0x000fe80003f2f028 */
[----:B------:R-:W-:Y:S06]  /*57f0*/  @UP2 UPLOP3.LUT UP0, UPT, UPT, UPT, UP1, 0x80, 0x8 ;  /* 0x000000000008289c */ /* 0x000fec0003f0f010 */
[----:B------:R-:W-:Y:S01]  /*5800*/  PLOP3.LUT P0, PT, PT, PT, UP0, 0x80, 0x8 ;  /* 0x000000000008781c */ /* 0x000fe20003f0f008 */
[----:B------:R-:W-:Y:S01]  /*5810*/  @!UPT UIADD3 URZ, UPT, UPT, URZ, URZ, URZ ;  /* 0x000000fffffff290 */ /* 0x000fe2000fffe0ff */
[----:B------:R-:W-:Y:S11]  /*5820*/  BRA.U !UP1, `(.L_x_92) ;  /* 0x0000000109387547 */ /* 0x000ff6000b800000 */
[----:B------:R-:W-:Y:S01]  /*5830*/  UISETP.NE.U32.AND UP0, UPT, UR38, URZ, UPT ;  /* 0x000000ff2600728c */ /* 0x000fe2000bf05070 */
[----:B------:R-:W-:Y:S02]  /*5840*/  HFMA2 R0, -RZ, RZ, 0, 5.9604644775390625e-08 ;  /* 0x00000001ff007431 */ /* 0x000fe400000001ff */
[----:B------:R-:W-:Y:S01]  /*5850*/  IMAD.MOV.U32 R59, RZ, RZ, 0x1 ;  /* 0x00000001ff3b7424 */ /* 0x000fe200078e00ff */
[----:B------:R-:W-:Y:S06]  /*5860*/  UISETP.NE.AND.EX UP0, UPT, UR39, URZ, UPT, UP0 ;  /* 0x000000ff2700728c */ /* 0x000fec000bf05300 */
[----:B------:R-:W-:Y:S05]  /*5870*/  PLOP3.LUT P3, PT, PT, PT, UP0, 0x80, 0x8 ;  /* 0x000000000008781c */ /* 0x000fea0003f6f008 */
[----:B------:R-:W1:Y:S01]  /*5880*/  @UP0 LDCU.64 UR6, c[0x0][0x888] ;  /* 0x00011100ff0607ac */ /* 0x000e620008000a00 */
[----:B------:R-:W-:Y:S07]  /*5890*/  @UP0 UIMAD UR4, UR36, UR44, URZ ;  /* 0x0000002c240402a4 */ /* 0x000fee000f8e02ff */
[----:B------:R-:W-:Y:S01]  /*58a0*/  @!P3 PRMT R59, R0, 0x7610, R59 ;  /* 0x00007610003bb816 */ /* 0x000fe2000000003b */
[----:B-1----:R-:W-:Y:S03]  /*58b0*/  @UP0 UIMAD.WIDE UR6, UR4, 0x4, UR6 ;  /* 0x00000004040608a5 */ /* 0x002fe6000f8e0206 */
[----:B------:R-:W1:Y:S03]  /*58c0*/  @!UP0 LDCU UR4, c[0x0][0x880] ;  /* 0x00011000ff0487ac */ /* 0x000e660008000800 */
[----:B------:R-:W-:Y:S01]  /*58d0*/  IMAD.U32 R2, RZ, RZ, UR6 ;  /* 0x00000006ff027e24 */ /* 0x000fe2000f8e00ff */
[----:B------:R-:W-:Y:S05]  /*58e0*/  MOV R3, UR7 ;  /* 0x0000000700037c02 */ /* 0x000fea0008000f00 */
[----:B-----5:R2:W5:Y:S02]  /*58f0*/  @P3 LDG.E R35, desc[UR46][R2.64] ;  /* 0x0000002e02233981 */ /* 0x020564000c1e1900 */
[----:B-12---:R-:W-:Y:S02]  /*5900*/  @!P3 IMAD.U32 R35, RZ, RZ, UR4 ;  /* 0x00000004ff23be24 */ /* 0x006fe4000f8e00ff */
.L_x_92:
[----:B------:R-:W-:Y:S05]  /*5910*/  @!P4 BRA `(.L_x_93) ;  /* 0x000000000020c947 */ /* 0x000fea0003800000 */
[----:B------:R-:W-:Y:S04]  /*5920*/  ISETP.NE.U32.AND P3, PT, R52, RZ, PT ;  /* 0x000000ff3400720c */ /* 0x000fe80003f65070 */
[----:B------:R-:W-:Y:S11]  /*5930*/  ISETP.NE.AND.EX P3, PT, R53, RZ, PT, P3 ;  /* 0x000000ff3500720c */ /* 0x000ff60003f65330 */
[----:B------:R-:W-:Y:S02]  /*5940*/  @!UPT UIADD3 URZ, UPT, UPT, URZ, URZ, URZ ;  /* 0x000000fffffff290 */ /* 0x000fe4000fffe0ff */
[----:B------:R-:W1:Y:S01]  /*5950*/  @P3 LDC.64 R2, c[0x0][0x8a8] ;  /* 0x00022a00ff023b82 */ /* 0x000e620000000a00 */
[----:B------:R-:W-:Y:S04]  /*5960*/  @P3 IMAD R0, R54, UR36, RZ ;  /* 0x0000002436003c24 */ /* 0x000fe8000f8e02ff */
[----:B-1----:R-:W-:Y:S05]  /*5970*/  @P3 IMAD.WIDE R2, R0, 0x4, R2 ;  /* 0x0000000400023825 */ /* 0x002fea00078e0202 */
[----:B-----5:R1:W5:Y:S02]  /*5980*/  @P3 LDG.E R33, desc[UR46][R2.64] ;  /* 0x0000002e02213981 */ /* 0x020364000c1e1900 */
[----:B-1----:R-:W2:Y:S02]  /*5990*/  @!P3 LDC R33, c[0x0][0x8a0] ;  /* 0x00022800ff21bb82 */ /* 0x002ea40000000800 */
.L_x_93:
[----:B-----5:R-:W-:Y:S01]  /*59a0*/  FSETP.NEU.AND P3, PT, R35, RZ, PT ;  /* 0x000000ff2300720b */ /* 0x020fe20003f6d000 */
[----:B------:R-:W-:Y:S01]  /*59b0*/  IMAD.SHL.U32 R80, R64, 0x2, RZ ;  /* 0x0000000240507824 */ /* 0x000fe200078e00ff */
[----:B------:R-:W-:Y:S01]  /*59c0*/  SEL R7, RZ, 0xffffffff, P2 ;  /* 0xffffffffff077807 */ /* 0x000fe20001000000 */
[----:B------:R-:W-:Y:S01]  /*59d0*/  BSSY B1, `(.L_x_94) ;  /* 0x0000036000017945 */ /* 0x000fe20003800000 */
[----:B------:R-:W-:Y:S01]  /*59e0*/  @P1 LOP3.LUT P2, RZ, R59, 0xff, RZ, 0xc0, !PT ;  /* 0x000000ff3bff1812 */ /* 0x000fe2000784c0ff */
[----:B------:R-:W-:Y:S01]  /*59f0*/  VIADD R78, R80, UR48 ;  /* 0x00000030504e7c36 */ /* 0x000fe20008000000 */
[----:B------:R-:W-:Y:S01]  /*5a00*/  @P1 SEL R2, RZ, 0xffffffff, P3 ;  /* 0xffffffffff021807 */ /* 0x000fe20001800000 */
[----:B------:R-:W-:Y:S01]  /*5a10*/  IMAD.MOV.U32 R81, RZ, RZ, 0x1 ;  /* 0x00000001ff517424 */ /* 0x000fe200078e00ff */
[----:B------:R-:W-:Y:S01]  /*5a20*/  LOP3.LUT R70, R70, 0x1, RZ, 0x3c, !PT ;  /* 0x0000000146467812 */ /* 0x000fe200078e3cff */
[----:B------:R-:W-:Y:S01]  /*5a30*/  IMAD.MOV.U32 R39, RZ, RZ, RZ ;  /* 0x000000ffff277224 */ /* 0x000fe200078e00ff */
[----:B------:R-:W-:Y:S02]  /*5a40*/  @P0 SEL R2, R7, R2, !P2 ;  /* 0x0000000207020207 */ /* 0x000fe40005000000 */
[----:B------:R-:W-:Y:S02]  /*5a50*/  CS2R R50, SRZ ;  /* 0x0000000000327805 */ /* 0x000fe4000001ff00 */
[----:B------:R-:W-:Y:S02]  /*5a60*/  LEA R79, R30, UR48, 0x3 ;  /* 0x000000301e4f7c11 */ /* 0x000fe4000f8e18ff */
[----:B------:R-:W-:Y:S02]  /*5a70*/  CS2R R48, SRZ ;  /* 0x0000000000307805 */ /* 0x000fe4000001ff00 */
[----:B------:R-:W-:Y:S02]  /*5a80*/  @P1 LOP3.LUT R2, R2, 0x1, RZ, 0xc0, !PT ;  /* 0x0000000102021812 */ /* 0x000fe400078ec0ff */
[----:B------:R-:W-:Y:S02]  /*5a90*/  CS2R R42, SRZ ;  /* 0x00000000002a7805 */ /* 0x000fe4000001ff00 */
[----:B------:R-:W-:Y:S02]  /*5aa0*/  SHF.L.U32 R0, R69, 0x1f, RZ ;  /* 0x0000001f45007819 */ /* 0x000fe400000006ff */
[----:B------:R-:W-:Y:S02]  /*5ab0*/  CS2R R40, SRZ ;  /* 0x0000000000287805 */ /* 0x000fe4000001ff00 */
[----:B------:R-:W-:Y:S01]  /*5ac0*/  ISETP.NE.U32.OR P5, PT, R2, 0x1, !P1 ;  /* 0x000000010200780c */ /* 0x000fe20004fa5470 */
[----:B------:R-:W-:Y:S01]  /*5ad0*/  IMAD.IADD R77, R71, 0x1, R78 ;  /* 0x00000001474d7824 */ /* 0x000fe200078e024e */
[----:B------:R-:W-:Y:S02]  /*5ae0*/  PLOP3.LUT P2, PT, PT, PT, UP1, 0x80, 0x8 ;  /* 0x000000000008781c */ /* 0x000fe40003f4f018 */
[----:B------:R-:W-:Y:S02]  /*5af0*/  LEA.HI R5, R30, R30, RZ, 0x1 ;  /* 0x0000001e1e057211 */ /* 0x000fe400078f08ff */
[----:B------:R-:W-:Y:S02]  /*5b00*/  LOP3.LUT P4, R74, R59, 0xff, RZ, 0xc0, !PT ;  /* 0x000000ff3b4a7812 */ /* 0x000fe4000788c0ff */
[----:B------:R-:W-:Y:S01]  /*5b10*/  SEL R2, RZ, 0xffffffff, P3 ;  /* 0xffffffffff027807 */ /* 0x000fe20001800000 */
[C---:B------:R-:W-:Y:S01]  /*5b20*/  IMAD.SHL.U32 R3, R5.reuse, 0x40, RZ ;  /* 0x0000004005037824 */ /* 0x040fe200078e00ff */
[----:B------:R-:W-:Y:S02]  /*5b30*/  LOP3.LUT R5, R5, 0xffe, RZ, 0xc0, !PT ;  /* 0x00000ffe05057812 */ /* 0x000fe400078ec0ff */
[----:B------:R-:W-:Y:S02]  /*5b40*/  P2R R76, PR, RZ, 0x20 ;  /* 0x00000020ff4c7803 */ /* 0x000fe40000000000 */
[----:B------:R-:W-:Y:S01]  /*5b50*/  @P5 SHF.L.U32 R4, R70, 0x1f, RZ ;  /* 0x0000001f46045819 */ /* 0x000fe200000006ff */
[----:B------:R-:W-:Y:S01]  /*5b60*/  IMAD.IADD R34, R30, 0x1, -R5 ;  /* 0x000000011e227824 */ /* 0x000fe200078e0a05 */
[----:B------:R-:W-:Y:S02]  /*5b70*/  @P2 SEL R2, R7, R2, !P4 ;  /* 0x0000000207022207 */ /* 0x000fe40006000000 */
[----:B------:R-:W1:Y:S01]  /*5b80*/  @P5 SYNCS.PHASECHK.TRANS64.TRYWAIT P1, [UR48+0x80], R4 ;  /* 0x00008004ff0055a7 */ /* 0x000e620008021130 */
[----:B------:R-:W-:Y:S02]  /*5b90*/  LOP3.LUT R3, R3, 0xffffff80, RZ, 0xc0, !PT ;  /* 0xffffff8003037812 */ /* 0x000fe400078ec0ff */
[----:B------:R-:W-:Y:S03]  /*5ba0*/  LOP3.LUT R2, R2, 0x1, RZ, 0xc0, !PT ;  /* 0x0000000102027812 */ /* 0x000fe600078ec0ff */
[----:B------:R-:W-:Y:S01]  /*5bb0*/  IMAD.IADD R3, R32, 0x1, R3 ;  /* 0x0000000120037824 */ /* 0x000fe200078e0203 */
[----:B------:R-:W-:Y:S03]  /*5bc0*/  ISETP.NE.U32.AND P2, PT, R2, 0x1, PT ;  /* 0x000000010200780c */ /* 0x000fe60003f45070 */
[----:B------:R-:W-:Y:S01]  /*5bd0*/  IMAD R34, R34, 0x100000, R3 ;  /* 0x0010000022227824 */ /* 0x000fe200078e0203 */
[----:B------:R-:W-:Y:S01]  /*5be0*/  P2R R82, PR, RZ, 0x4 ;  /* 0x00000004ff527803 */ /* 0x000fe20000000000 */
[----:B------:R3:W4:Y:S01]  /*5bf0*/  SYNCS.PHASECHK.TRANS64.TRYWAIT P0, [R79+URZ+0xf0], R0 ;  /* 0x0000f0004f0075a7 */ /* 0x00072200080011ff */
[----:B-1----:R-:W-:Y:S01]  /*5c00*/  @P5 SEL R81, RZ, 0x1, !P1 ;  /* 0x00000001ff515807 */ /* 0x002fe20004800000 */
[----:B---3--:R-:W-:Y:S06]  /*5c10*/  @!P5 BRA `(.L_x_95) ;  /* 0x000000000044d947 */ /* 0x008fec0003800000 */
[----:B------:R-:W-:Y:S01]  /*5c20*/  IMAD.MOV.U32 R50, RZ, RZ, RZ ;  /* 0x000000ffff327224 */ /* 0x000fe200078e00ff */
[----:B------:R-:W-:Y:S01]  /*5c30*/  ISETP.NE.AND P1, PT, R81, RZ, PT ;  /* 0x000000ff5100720c */ /* 0x000fe20003f25270 */
[----:B------:R-:W-:Y:S01]  /*5c40*/  BSSY B0, `(.L_x_96) ;  /* 0x0000008000007945 */ /* 0x000fe20003800000 */
[----:B------:R-:W-:Y:S02]  /*5c50*/  CS2R R42, SRZ ;  /* 0x00000000002a7805 */ /* 0x000fe4000001ff00 */
[----:B------:R-:W-:Y:S02]  /*5c60*/  CS2R R40, SRZ ;  /* 0x0000000000287805 */ /* 0x000fe4000001ff00 */
[----:B------:R-:W-:Y:S07]  /*5c70*/  CS2R R48, SRZ ;  /* 0x0000000000307805 */ /* 0x000fee000001ff00 */
[----:B------:R-:W-:Y:S05]  /*5c80*/  @P1 BRA `(.L_x_97) ;  /* 0x00000000000c1947 */ /* 0x000fea0003800000 */
[----:B------:R-:W-:Y:S04]  /*5c90*/  SHF.L.U32 R3, R70, 0x1f, RZ ;  /* 0x0000001f46037819 */ /* 0x000fe800000006ff */
[----:B------:R-:W1:Y:S02]  /*5ca0*/  SYNCS.PHASECHK.TRANS64.TRYWAIT P1, [UR48+0x80], R3 ;  /* 0x00008003ff0075a7 */ /* 0x000e640008021130 */
[----:B-1----:R-:W-:Y:S05]  /*5cb0*/  @!P1 BRA `(.L_x_98) ;  /* 0x0000002c00fc9947 */ /* 0x002fea0003800000 */
.L_x_97:
[----:B------:R-:W-:Y:S05]  /*5cc0*/  BSYNC B0 ;  /* 0x0000000000007941 */ /* 0x000fea0003800000 */
.L_x_96:
[----:B------:R-:W-:Y:S01]  /*5cd0*/  ISETP.NE.AND P1, PT, R82, RZ, PT ;  /* 0x000000ff5200720c */ /* 0x000fe20003f25270 */
[----:B------:R-:W-:Y:S11]  /*5ce0*/  HFMA2 R39, -RZ, RZ, 0, 5.9604644775390625e-08 ;  /* 0x00000001ff277431 */ /* 0x000ff600000001ff */
[----:B------:R-:W-:Y:S01]  /*5cf0*/  @!UPT UIADD3 URZ, UPT, UPT, URZ, URZ, URZ ;  /* 0x000000fffffff290 */ /* 0x000fe2000fffe0ff */
[----:B------:R-:W-:Y:S05]  /*5d00*/  @P1 WARPSYNC.ALL ;  /* 0x0000000000001948 */ /* 0x000fea0003800000 */
[----:B------:R3:W1:Y:S04]  /*5d10*/  @P1 LDSM.16.M88.4 R40, [R80+UR48+0x200] ;  /* 0x000200305028183b */ /* 0x0006680008000200 */
[----:B------:R3:W1:Y:S02]  /*5d20*/  @P1 LDSM.16.M88.4 R48, [R77+0x200] ;  /* 0x000200004d30183b */ /* 0x0006640000000200 */
.L_x_95:
[----:B------:R-:W-:Y:S05]  /*5d30*/  BSYNC B1 ;  /* 0x0000000000017941 */ /* 0x000fea0003800000 */
.L_x_94:
[----:B-1----:R-:W-:Y:S04]  /*5d40*/  SHF.R.U32.HI R2, RZ, 0x15, R34 ;  /* 0x00000015ff027819 */ /* 0x002fe80000011622 */
[----:B------:R-:W-:Y:S01]  /*5d50*/  LOP3.LUT P1, RZ, R2, 0x3, R65, 0x48, !PT ;  /* 0x0000000302ff7812 */ /* 0x000fe20007824841 */
[----:B------:R-:W-:Y:S01]  /*5d60*/  @!UPT UIADD3 URZ, UPT, UPT, URZ, URZ, URZ ;  /* 0x000000fffffff290 */ /* 0x000fe2000fffe0ff */
[----:B----4-:R-:W-:Y:S11]  /*5d70*/  @P0 BRA `(.L_x_99) ;  /* 0x0000000000080947 */ /* 0x010ff60003800000 */
[----:B------:R-:W1:Y:S02]  /*5d80*/  SYNCS.PHASECHK.TRANS64.TRYWAIT P0, [R79+URZ+0xf0], R0 ;  /* 0x0000f0004f0075a7 */ /* 0x000e6400080011ff */
[----:B-1----:R-:W-:Y:S05]  /*5d90*/  @!P0 BRA `(.L_x_100) ;  /* 0x0000002c00dc8947 */ /* 0x002fea0003800000 */
.L_x_99:
[----:B------:R-:W-:Y:S05]  /*5da0*/  @!P1 BRA `(.L_x_101) ;  /* 0x0000000000409947 */ /* 0x000fea0003800000 */
[----:B------:R-:W4:Y:S01]  /*5db0*/  LDCU.64 UR8, c[0x4][0x70] ;  /* 0x01000e00ff0877ac */ /* 0x000f220008000a00 */
[----:B------:R-:W-:Y:S01]  /*5dc0*/  MOV R3, 0x0 ;  /* 0x0000000000037802 */ /* 0x000fe20000000f00 */
[----:B------:R-:W-:Y:S02]  /*5dd0*/  HFMA2 R12, -RZ, RZ, 0, 5.9604644775390625e-08 ;  /* 0x00000001ff0c7431 */ /* 0x000fe400000001ff */
[----:B------:R-:W-:Y:S02]  /*5de0*/  IMAD.MOV.U32 R8, RZ, RZ, 0x192 ;  /* 0x00000192ff087424 */ /* 0x000fe400078e00ff */
[----:B------:R-:W-:Y:S01]  /*5df0*/  IMAD.MOV.U32 R13, RZ, RZ, RZ ;  /* 0x000000ffff0d7224 */ /* 0x000fe200078e00ff */
[----:B------:R-:W5:Y:S01]  /*5e00*/  LDCU.64 UR6, c[0x4][0x78] ;  /* 0x01000f00ff0677ac */ /* 0x000f620008000a00 */
[----:B------:R-:W1:Y:S01]  /*5e10*/  LDC.64 R2, c[0x4][R3] ;  /* 0x0100000003027b82 */ /* 0x000e620000000a00 */
[----:B------:R-:W2:Y:S01]  /*5e20*/  LDCU.64 UR4, c[0x4][0x10] ;  /* 0x01000200ff0477ac */ /* 0x000ea20008000a00 */
[----:B----4-:R-:W-:Y:S01]  /*5e30*/  MOV R5, UR9 ;  /* 0x0000000900057c02 */ /* 0x010fe20008000f00 */
[----:B------:R-:W-:Y:S01]  /*5e40*/  IMAD.U32 R4, RZ, RZ, UR8 ;  /* 0x00000008ff047e24 */ /* 0x000fe2000f8e00ff */
[----:B-----5:R-:W-:Y:S01]  /*5e50*/  MOV R7, UR7 ;  /* 0x0000000700077c02 */ /* 0x020fe20008000f00 */
[----:B------:R-:W-:Y:S01]  /*5e60*/  IMAD.U32 R6, RZ, RZ, UR6 ;  /* 0x00000006ff067e24 */ /* 0x000fe2000f8e00ff */
[----:B--2---:R-:W-:Y:S01]  /*5e70*/  MOV R11, UR5 ;  /* 0x00000005000b7c02 */ /* 0x004fe20008000f00 */
[----:B------:R-:W-:Y:S02]  /*5e80*/  IMAD.U32 R10, RZ, RZ, UR4 ;  /* 0x00000004ff0a7e24 */ /* 0x000fe4000f8e00ff */
[----:B------:R-:W-:Y:S07]  /*5e90*/  LEPC R20, `(.L_x_101) ;  /* 0x000000001014794e */ /* 0x000fee0000000000 */
[----:B-1-3--:R-:W-:Y:S05]  /*5ea0*/  CALL.ABS.NOINC R2 ;  /* 0x0000000002007343 */ /* 0x00afea0003c00000 */
.L_x_101:
[----:B------:R-:W-:Y:S05]  /*5eb0*/  WARPSYNC.ALL ;  /* 0x0000000000007948 */ /* 0x000fea0003800000 */
[----:B------:R-:W-:Y:S01]  /*5ec0*/  R2UR UR4, R34 ;  /* 0x00000000220472ca */ /* 0x000fe200000e0000 */
[--C-:B------:R-:W-:Y:S01]  /*5ed0*/  HADD2.F32 R20, -RZ, R40.reuse.H0_H0 ;  /* 0x20000028ff147230 */ /* 0x100fe20000004100 */
[----:B------:R-:W-:Y:S01]  /*5ee0*/  ISETP.NE.AND P0, PT, R72, RZ, PT ;  /* 0x000000ff4800720c */ /* 0x000fe20003f05270 */
[----:B------:R-:W-:Y:S01]  /*5ef0*/  HADD2.F32 R21, -RZ, R40.H1_H1 ;  /* 0x30000028ff157230 */ /* 0x000fe20000004100 */
[----:B------:R-:W-:Y:S01]  /*5f00*/  BSSY.RECONVERGENT B0, `(.L_x_102) ;  /* 0x000004c000007945 */ /* 0x000fe20003800200 */
[----:B------:R-:W-:Y:S02]  /*5f10*/  HADD2.F32 R36, -RZ, R41.H1_H1 ;  /* 0x30000029ff247230 */ /* 0x000fe40000004100 */
[----:B------:R-:W-:Y:S02]  /*5f20*/  HADD2.F32 R37, -RZ, R43.H0_H0 ;  /* 0x2000002bff257230 */ /* 0x000fe40000004100 */
[----:B------:R-:W-:Y:S04]  /*5f30*/  HADD2.F32 R38, -RZ, R51.H1_H1 ;  /* 0x30000033ff267230 */ /* 0x000fe80000004100 */
[----:B------:R-:W1:Y:S02]  /*5f40*/  LDTM.16dp256bit.x4 R4, tmem[UR4] ;  /* 0x00000004000479ee */ /* 0x000e640008120000 */
[C---:B-12---:R-:W-:Y:S01]  /*5f50*/  FMUL R0, R33.reuse, R4 ;  /* 0x0000000421007220 */ /* 0x046fe20000400000 */
[C---:B------:R-:W-:Y:S01]  /*5f60*/  FMUL R2, R33.reuse, R5 ;  /* 0x0000000521027220 */ /* 0x040fe20000400000 */
[C---:B------:R-:W-:Y:S01]  /*5f70*/  FMUL R3, R33.reuse, R6 ;  /* 0x0000000621037220 */ /* 0x040fe20000400000 */
[----:B------:R-:W-:Y:S01]  /*5f80*/  FMUL R7, R33, R7 ;  /* 0x0000000721077220 */ /* 0x000fe20000400000 */
[C---:B------:R-:W-:Y:S01]  /*5f90*/  FFMA R0, R35.reuse, R20, R0 ;  /* 0x0000001423007223 */ /* 0x040fe20000000000 */
[----:B------:R-:W-:Y:S02]  /*5fa0*/  HADD2.F32 R20, -RZ, R41.H0_H0 ;  /* 0x20000029ff147230 */ /* 0x000fe40000004100 */
[----:B------:R-:W-:Y:S01]  /*5fb0*/  FFMA R2, R35, R21, R2 ;  /* 0x0000001523027223 */ /* 0x000fe20000000002 */
[--C-:B------:R-:W-:Y:S02]  /*5fc0*/  HADD2.F32 R21, -RZ, R42.reuse.H0_H0 ;  /* 0x2000002aff157230 */ /* 0x100fe40000004100 */
[C---:B------:R-:W-:Y:S01]  /*5fd0*/  FMUL R4, R33.reuse, R8 ;  /* 0x0000000821047220 */ /* 0x040fe20000400000 */
[----:B------:R-:W-:Y:S01]  /*5fe0*/  FMUL R5, R33, R9 ;  /* 0x0000000921057220 */ /* 0x000fe20000400000 */
[C---:B------:R-:W-:Y:S01]  /*5ff0*/  FFMA R3, R35.reuse, R20, R3 ;  /* 0x0000001423037223 */ /* 0x040fe20000000003 */
[----:B------:R-:W-:Y:S01]  /*6000*/  HADD2.F32 R20, -RZ, R42.H1_H1 ;  /* 0x3000002aff147230 */ /* 0x000fe20000004100 */
[----:B------:R-:W-:Y:S01]  /*6010*/  F2FP.F16.F32.PACK_AB R44, R2, R0 ;  /* 0x00000000022c723e */ /* 0x000fe200000000ff */
[C---:B------:R-:W-:Y:S01]  /*6020*/  FFMA R7, R35.reuse, R36, R7 ;  /* 0x0000002423077223 */ /* 0x040fe20000000007 */
[----:B------:R-:W-:Y:S01]  /*6030*/  FFMA R4, R35, R21, R4 ;  /* 0x0000001523047223 */ /* 0x000fe20000000004 */
[----:B------:R-:W-:Y:S01]  /*6040*/  FMUL R6, R33, R10 ;  /* 0x0000000a21067220 */ /* 0x000fe20000400000 */
[----:B------:R-:W-:Y:S02]  /*6050*/  HADD2.F32 R36, -RZ, R43.H1_H1 ;  /* 0x3000002bff247230 */ /* 0x000fe40000004100 */
[----:B------:R-:W-:Y:S01]  /*6060*/  FFMA R5, R35, R20, R5 ;  /* 0x0000001423057223 */ /* 0x000fe20000000005 */
[----:B------:R-:W-:Y:S01]  /*6070*/  FMUL R11, R33, R11 ;  /* 0x0000000b210b7220 */ /* 0x000fe20000400000 */
[----:B------:R-:W-:Y:S01]  /*6080*/  FFMA R6, R35, R37, R6 ;  /* 0x0000002523067223 */ /* 0x000fe20000000006 */
[--C-:B------:R-:W-:Y:S02]  /*6090*/  HADD2.F32 R20, -RZ, R48.reuse.H0_H0 ;  /* 0x20000030ff147230 */ /* 0x100fe40000004100 */
[----:B------:R-:W-:Y:S01]  /*60a0*/  FMUL R8, R33, R12 ;  /* 0x0000000c21087220 */ /* 0x000fe20000400000 */
[----:B------:R-:W-:Y:S01]  /*60b0*/  FFMA R11, R35, R36, R11 ;  /* 0x00000024230b7223 */ /* 0x000fe2000000000b */
[----:B------:R-:W-:Y:S02]  /*60c0*/  HADD2.F32 R36, -RZ, R48.H1_H1 ;  /* 0x30000030ff247230 */ /* 0x000fe40000004100 */
[C---:B------:R-:W-:Y:S01]  /*60d0*/  FMUL R9, R33.reuse, R13 ;  /* 0x0000000d21097220 */ /* 0x040fe20000400000 */
[--C-:B------:R-:W-:Y:S02]  /*60e0*/  HADD2.F32 R21, -RZ, R49.reuse.H0_H0 ;  /* 0x20000031ff157230 */ /* 0x100fe40000004100 */
[----:B------:R-:W-:Y:S01]  /*60f0*/  FMUL R10, R33, R14 ;  /* 0x0000000e210a7220 */ /* 0x000fe20000400000 */
[C---:B------:R-:W-:Y:S01]  /*6100*/  FFMA R8, R35.reuse, R20, R8 ;  /* 0x0000001423087223 */ /* 0x040fe20000000008 */
[C---:B------:R-:W-:Y:S01]  /*6110*/  FFMA R9, R35.reuse, R36, R9 ;  /* 0x0000002423097223 */ /* 0x040fe20000000009 */
[----:B------:R-:W-:Y:S02]  /*6120*/  HADD2.F32 R20, -RZ, R49.H1_H1 ;  /* 0x30000031ff147230 */ /* 0x000fe40000004100 */
[----:B------:R-:W-:Y:S01]  /*6130*/  FFMA R10, R35, R21, R10 ;  /* 0x00000015230a7223 */ /* 0x000fe2000000000a */
[C---:B------:R-:W-:Y:S01]  /*6140*/  FMUL R15, R33.reuse, R15 ;  /* 0x0000000f210f7220 */ /* 0x040fe20000400000 */
[--C-:B------:R-:W-:Y:S02]  /*6150*/  HADD2.F32 R21, -RZ, R50.reuse.H0_H0 ;  /* 0x20000032ff157230 */ /* 0x100fe40000004100 */
[C---:B------:R-:W-:Y:S01]  /*6160*/  FMUL R12, R33.reuse, R16 ;  /* 0x00000010210c7220 */ /* 0x040fe20000400000 */
[----:B------:R-:W-:Y:S02]  /*6170*/  HADD2.F32 R36, -RZ, R50.H1_H1 ;  /* 0x30000032ff247230 */ /* 0x000fe40000004100 */
[C---:B------:R-:W-:Y:S01]  /*6180*/  FMUL R13, R33.reuse, R17 ;  /* 0x00000011210d7220 */ /* 0x040fe20000400000 */
[----:B------:R-:W-:Y:S02]  /*6190*/  HADD2.F32 R37, -RZ, R51.H0_H0 ;  /* 0x20000033ff257230 */ /* 0x000fe40000004100 */
[----:B------:R-:W-:Y:S01]  /*61a0*/  FMUL R14, R33, R18 ;  /* 0x00000012210e7220 */ /* 0x000fe20000400000 */
[----:B------:R-:W-:Y:S01]  /*61b0*/  FFMA R15, R35, R20, R15 ;  /* 0x00000014230f7223 */ /* 0x000fe2000000000f */
[----:B------:R-:W-:Y:S01]  /*61c0*/  FMUL R19, R33, R19 ;  /* 0x0000001321137220 */ /* 0x000fe20000400000 */
[C---:B------:R-:W-:Y:S01]  /*61d0*/  FFMA R12, R35.reuse, R21, R12 ;  /* 0x00000015230c7223 */ /* 0x040fe2000000000c */
[C---:B------:R-:W-:Y:S01]  /*61e0*/  FFMA R13, R35.reuse, R36, R13 ;  /* 0x00000024230d7223 */ /* 0x040fe2000000000d */
[C---:B------:R-:W-:Y:S01]  /*61f0*/  FFMA R14, R35.reuse, R37, R14 ;  /* 0x00000025230e7223 */ /* 0x040fe2000000000e */
[----:B------:R-:W-:Y:S01]  /*6200*/  FFMA R19, R35, R38, R19 ;  /* 0x0000002623137223 */ /* 0x000fe20000000013 */
[----:B------:R-:W-:Y:S02]  /*6210*/  F2FP.F16.F32.PACK_AB R45, R7, R3 ;  /* 0x00000003072d723e */ /* 0x000fe400000000ff */
[----:B------:R-:W-:Y:S02]  /*6220*/  F2FP.F16.F32.PACK_AB R46, R5, R4 ;  /* 0x00000004052e723e */ /* 0x000fe400000000ff */
[----:B------:R-:W-:Y:S02]  /*6230*/  F2FP.F16.F32.PACK_AB R47, R11, R6 ;  /* 0x000000060b2f723e */ /* 0x000fe400000000ff */
[----:B------:R-:W-:Y:S02]  /*6240*/  F2FP.F16.F32.PACK_AB R84, R9, R8 ;  /* 0x000000080954723e */ /* 0x000fe400000000ff */
[----:B------:R-:W-:Y:S01]  /*6250*/  F2FP.F16.F32.PACK_AB R85, R15, R10 ;  /* 0x0000000a0f55723e */ /* 0x000fe200000000ff */
[----:B------:R1:W-:Y:S01]  /*6260*/  STSM.16.M88.4 [R78+0x200], R44 ;  /* 0x0002002c4e007844 */ /* 0x0003e20000000200 */
[----:B------:R-:W-:Y:S02]  /*6270*/  F2FP.F16.F32.PACK_AB R86, R13, R12 ;  /* 0x0000000c0d56723e */ /* 0x000fe400000000ff */
[----:B------:R-:W-:Y:S05]  /*6280*/  F2FP.F16.F32.PACK_AB R87, R19, R14 ;  /* 0x0000000e1357723e */ /* 0x000fea00000000ff */
[----:B------:R1:W-:Y:S01]  /*6290*/  STSM.16.M88.4 [R77+0x200], R84 ;  /* 0x000200544d007844 */ /* 0x0003e20000000200 */
[----:B------:R-:W-:Y:S01]  /*62a0*/  @!PT LDS RZ, [RZ] ;  /* 0x00000000fffff984 */ /* 0x000fe20000000800 */
[----:B------:R-:W-:Y:S01]  /*62b0*/  @!PT LDS RZ, [RZ] ;  /* 0x00000000fffff984 */ /* 0x000fe20000000800 */
[----:B------:R-:W-:Y:S01]  /*62c0*/  @!PT LDS RZ, [RZ] ;  /* 0x00000000fffff984 */ /* 0x000fe20000000800 */
[----:B------:R-:W-:Y:S01]  /*62d0*/  @!PT LDS RZ, [RZ] ;  /* 0x00000000fffff984 */ /* 0x000fe20000000800 */
[----:B------:R2:W-:Y:S07]  /*62e0*/  MEMBAR.ALL.CTA ;  /* 0x0000000000007992 */ /* 0x0005ee0000008000 */
[----:B--2---:R-:W2:Y:S02]  /*62f0*/  FENCE.VIEW.ASYNC.S ;  /* 0x00000000000073c6 */ /* 0x004ea40000000000 */
[----:B--2---:R-:W-:Y:S06]  /*6300*/  BAR.SYNC.DEFER_BLOCKING 0x1, 0x80 ;  /* 0x0042000000007b1d */ /* 0x004fec0000010000 */
[----:B------:R-:W-:Y:S05]  /*6310*/  @P0 BRA `(.L_x_103) ;  /* 0x0000000000280947 */ /* 0x000fea0003800000 */
[----:B------:R-:W-:Y:S02]  /*6320*/  UIADD3 UR4, UPT, UPT, UR48, 0x200, URZ ;  /* 0x0000020030047890 */ /* 0x000fe4000fffe0ff */
[----:B------:R-:W-:Y:S01]  /*6330*/  UIADD3 UR6, UP0, UPT, UR52, 0x680, URZ ;  /* 0x0000068034067890 */ /* 0x000fe2000ff1e0ff */
[----:B------:R-:W-:Y:S03]  /*6340*/  UMOV UR43, UR36 ;  /* 0x00000024002b7c82 */ /* 0x000fe60008000000 */
[----:B------:R-:W-:Y:S01]  /*6350*/  MOV R66, UR4 ;  /* 0x0000000400427c02 */ /* 0x000fe20008000f00 */
[----:B------:R-:W-:Y:S03]  /*6360*/  UIADD3.X UR7, UPT, UPT, URZ, UR53, URZ, UP0, !UPT ;  /* 0x00000035ff077290 */ /* 0x000fe600087fe4ff */
[----:B------:R-:W-:Y:S11]  /*6370*/  R2UR UR40, R66 ;  /* 0x00000000422872ca */ /* 0x000ff600000e0000 */
[----:B------:R-:W-:Y:S02]  /*6380*/  @!UPT UIADD3 URZ, UPT, UPT, URZ, URZ, URZ ;  /* 0x000000fffffff290 */ /* 0x000fe4000fffe0ff */
[----:B------:R2:W-:Y:S01]  /*6390*/  UTMASTG.3D [UR40], [UR6] ;  /* 0x00000028060073b5 */ /* 0x0005e20008010000 */
[----:B------:R0:W-:Y:S01]  /*63a0*/  UTMACMDFLUSH ;  /* 0x00000000000079b7 */ /* 0x0001e20000000000 */
[----:B--2---:R-:W-:Y:S04]  /*63b0*/  DEPBAR.LE SB0, 0x1 ;  /* 0x000080400000791a */ /* 0x004fe80000000000 */
.L_x_103:
[----:B------:R-:W-:Y:S05]  /*63c0*/  BSYNC.RECONVERGENT B0 ;  /* 0x0000000000007941 */ /* 0x000fea0003800200 */
.L_x_102:
[----:B------:R-:W-:Y:S01]  /*63d0*/  BAR.SYNC.DEFER_BLOCKING 0x1, 0x80 ;  /* 0x0042000000007b1d */ /* 0x000fe20000010000 */
[----:B------:R-:W-:Y:S01]  /*63e0*/  ISETP.NE.AND P1, PT, R76, RZ, PT ;  /* 0x000000ff4c00720c */ /* 0x000fe20003f25270 */
[----:B------:R-:W-:Y:S01]  /*63f0*/  UISETP.NE.AND UP0, UPT, UR49, URZ, UPT ;  /* 0x000000ff3100728c */ /* 0x000fe2000bf05270 */
[----:B------:R-:W-:Y:S11]  /*6400*/  LEA R3, R39, UR48, 0x3 ;  /* 0x0000003027037c11 */ /* 0x000ff6000f8e18ff */
[----:B------:R-:W-:Y:S01]  /*6410*/  @P1 SHF.L.U32 R2, R70, 0x1f, RZ ;  /* 0x0000001f46021819 */ /* 0x000fe200000006ff */
[----:B------:R-:W-:Y:S06]  /*6420*/  BRA.U !UP0, `(.L_x_104) ;  /* 0x0000000108247547 */ /* 0x000fec000b800000 */
[----:B------:R-:W-:Y:S01]  /*6430*/  IMAD.U32 R5, RZ, RZ, UR51 ;  /* 0x00000033ff057e24 */ /* 0x000fe2000f8e00ff */
[----:B------:R-:W-:Y:S01]  /*6440*/  MOV R0, UR37 ;  /* 0x0000002500007c02 */ /* 0x000fe20008000f00 */
[----:B------:R-:W-:Y:S03]  /*6450*/  UIADD3 UR51, UPT, UPT, UR51, 0x1, URZ ;  /* 0x0000000133337890 */ /* 0x000fe6000fffe0ff */
[----:B------:R-:W-:Y:S01]  /*6460*/  @P1 LEA R5, R5, UR48, 0x3 ;  /* 0x0000003005051c11 */ /* 0x000fe2000f8e18ff */
[----:B------:R-:W-:Y:S04]  /*6470*/  UISETP.NE.AND UP0, UPT, UR51, 0x4, UPT ;  /* 0x000000043300788c */ /* 0x000fe8000bf05270 */
[----:B------:R-:W-:Y:S01]  /*6480*/  @P1 VIADD R5, R5, 0xa0 ;  /* 0x000000a005051836 */ /* 0x000fe20000000000 */
[----:B------:R-:W-:Y:S04]  /*6490*/  USEL UR51, UR51, URZ, UP0 ;  /* 0x000000ff33337287 */ /* 0x000fe80008000000 */
[----:B------:R-:W-:Y:S04]  /*64a0*/  @P1 PRMT R0, R0, 0x654, R5 ;  /* 0x0000065400001816 */ /* 0x000fe80000000005 */
[----:B------:R2:W-:Y:S04]  /*64b0*/  @P1 SYNCS.ARRIVE.TRANS64.RED.A1T0 RZ, [R0+URZ], RZ ;  /* 0x000000ff00ff19a7 */ /* 0x0005e800081004ff */
.L_x_104:
[----:B------:R-:W4:Y:S01]  /*64c0*/  @P1 SYNCS.PHASECHK.TRANS64.TRYWAIT P0, [R3+URZ+0x80], R2 ;  /* 0x00008002030015a7 */ /* 0x000f2200080011ff */
[----:B------:R-:W-:Y:S01]  /*64d0*/  BSSY B1, `(.L_x_105) ;  /* 0x0000013000017945 */ /* 0x000fe20003800000 */
[----:B----4-:R-:W-:Y:S03]  /*64e0*/  @P1 SEL R81, RZ, 0x1, !P0 ;  /* 0x00000001ff511807 */ /* 0x010fe60004000000 */
[----:B------:R-:W-:Y:S05]  /*64f0*/  @!P1 BRA `(.L_x_106) ;  /* 0x0000000000409947 */ /* 0x000fea0003800000 */
[----:B------:R-:W-:Y:S01]  /*6500*/  ISETP.NE.AND P1, PT, R82, RZ, PT ;  /* 0x000000ff5200720c */ /* 0x000fe20003f25270 */
[----:B------:R-:W-:Y:S01]  /*6510*/  BSSY B0, `(.L_x_107) ;  /* 0x0000009000007945 */ /* 0x000fe20003800000 */
[----:B------:R-:W-:Y:S11]  /*6520*/  ISETP.NE.AND P0, PT, R81, RZ, PT ;  /* 0x000000ff5100720c */ /* 0x000ff60003f05270 */
[----:B------:R-:W-:Y:S05]  /*6530*/  @P1 IMAD R4, R39, 0x1000, R80 ;  /* 0x0000100027041824 */ /* 0x000fea00078e0250 */
[----:B------:R-:W-:Y:S05]  /*6540*/  @P1 IADD3 R2, PT, PT, R4, UR48, RZ ;  /* 0x0000003004021c10 */ /* 0x000fea000fffe0ff */
[----:B------:R-:W-:Y:S01]  /*6550*/  @P1 IMAD.IADD R2, R71, 0x1, R2 ;  /* 0x0000000147021824 */ /* 0x000fe200078e0202 */
[----:B------:R-:W-:Y:S06]  /*6560*/  @P0 BRA `(.L_x_108) ;  /* 0x00000000000c0947 */ /* 0x000fec0003800000 */
[----:B--2---:R-:W-:Y:S04]  /*6570*/  SHF.L.U32 R0, R70, 0x1f, RZ ;  /* 0x0000001f46007819 */ /* 0x004fe800000006ff */
[----:B------:R-:W2:Y:S02]  /*6580*/  SYNCS.PHASECHK.TRANS64.TRYWAIT P0, [R3+URZ+0x80], R0 ;  /* 0x00008000030075a7 */ /* 0x000ea400080011ff */
[----:B--2---:R-:W-:Y:S05]  /*6590*/  @!P0 BRA `(.L_x_109) ;  /* 0x0000002400f08947 */ /* 0x004fea0003800000 */
.L_x_108:
[----:B------:R-:W-:Y:S05]  /*65a0*/  BSYNC B0 ;  /* 0x0000000000007941 */ /* 0x000fea0003800000 */
.L_x_107:
[----:B------:R-:W-:Y:S02]  /*65b0*/  ISETP.NE.AND P0, PT, R82, RZ, PT ;  /* 0x000000ff5200720c */ /* 0x000fe40003f05270 */
[----:B------:R-:W-:Y:S11]  /*65c0*/  IADD3 R39, PT, PT, R39, 0x1, RZ ;  /* 0x0000000127277810 */ /* 0x000ff60007ffe0ff */
[----:B------:R-:W-:Y:S05]  /*65d0*/  @P0 WARPSYNC.ALL ;  /* 0x0000000000000948 */ /* 0x000fea0003800000 */
[----:B------:R4:W1:Y:S04]  /*65e0*/  @P0 LDSM.16.M88.4 R40, [R4+UR48+0x200] ;  /* 0x000200300428083b */ /* 0x0008680008000200 */
[----:B------:R4:W1:Y:S02]  /*65f0*/  @P0 LDSM.16.M88.4 R48, [R2+0x200] ;  /* 0x000200000230083b */ /* 0x0008640000000200 */
.L_x_106:
[----:B------:R-:W-:Y:S05]  /*6600*/  BSYNC B1 ;  /* 0x0000000000017941 */ /* 0x000fea0003800000 */
.L_x_105:
[----:B--2---:R-:W-:Y:S05]  /*6610*/  VIADD R0, R34, 0x20 ;  /* 0x0000002022007836 */ /* 0x004fea0000000000 */
[----:B------:R-:W-:Y:S04]  /*6620*/  SHF.R.U32.HI R0, RZ, 0x15, R0 ;  /* 0x00000015ff007819 */ /* 0x000fe80000011600 */
[----:B------:R-:W-:Y:S11]  /*6630*/  LOP3.LUT P0, RZ, R0, 0x3, R65, 0x48, !PT ;  /* 0x0000000300ff7812 */ /* 0x000ff60007804841 */
[----:B------:R-:W-:Y:S02]  /*6640*/  @!UPT UIADD3 URZ, UPT, UPT, URZ, URZ, URZ ;  /* 0x000000fffffff290 */ /* 0x000fe4000fffe0ff */
[----:B------:R-:W-:Y:S05]  /*6650*/  @!P0 BRA `(.L_x_110) ;  /* 0x0000000000408947 */ /* 0x000fea0003800000 */
[----:B------:R-:W2:Y:S01]  /*6660*/  LDCU.64 UR8, c[0x4][0x70] ;  /* 0x01000e00ff0877ac */ /* 0x000ea20008000a00 */
[----:B------:R-:W-:Y:S01]  /*6670*/  MOV R3, 0x0 ;  /* 0x0000000000037802 */ /* 0x000fe20000000f00 */
[----:B------:R-:W-:Y:S02]  /*6680*/  HFMA2 R12, -RZ, RZ, 0, 5.9604644775390625e-08 ;  /* 0x00000001ff0c7431 */ /* 0x000fe400000001ff */
[----:B------:R-:W-:Y:S02]  /*6690*/  IMAD.MOV.U32 R8, RZ, RZ, 0x192 ;  /* 0x00000192ff087424 */ /* 0x000fe400078e00ff */
[----:B------:R-:W-:Y:S01]  /*66a0*/  IMAD.MOV.U32 R13, RZ, RZ, RZ ;  /* 0x000000ffff0d7224 */ /* 0x000fe200078e00ff */
[----:B------:R-:W5:Y:S01]  /*66b0*/  LDCU.64 UR6, c[0x4][0x78] ;  /* 0x01000f00ff0677ac */ /* 0x000f620008000a00 */
[----:B----4-:R-:W4:Y:S01]  /*66c0*/  LDC.64 R2, c[0x4][R3] ;  /* 0x0100000003027b82 */ /* 0x010f220000000a00 */
[----:B------:R-:W3:Y:S01]  /*66d0*/  LDCU.64 UR4, c[0x4][0x10] ;  /* 0x01000200ff0477ac */ /* 0x000ee20008000a00 */
[----:B--2---:R-:W-:Y:S01]  /*66e0*/  MOV R5, UR9 ;  /* 0x0000000900057c02 */ /* 0x004fe20008000f00 */
[----:B------:R-:W-:Y:S01]  /*66f0*/  IMAD.U32 R4, RZ, RZ, UR8 ;  /* 0x00000008ff047e24 */ /* 0x000fe2000f8e00ff */
[----:B-----5:R-:W-:Y:S01]  /*6700*/  MOV R7, UR7 ;  /* 0x0000000700077c02 */ /* 0x020fe20008000f00 */
[----:B------:R-:W-:Y:S01]  /*6710*/  IMAD.U32 R6, RZ, RZ, UR6 ;  /* 0x00000006ff067e24 */ /* 0x000fe2000f8e00ff */
[----:B---3--:R-:W-:Y:S01]  /*6720*/  MOV R11, UR5 ;  /* 0x00000005000b7c02 */ /* 0x008fe20008000f00 */
[----:B------:R-:W-:Y:S02]  /*6730*/  IMAD.U32 R10, RZ, RZ, UR4 ;  /* 0x00000004ff0a7e24 */ /* 0x000fe4000f8e00ff */
[----:B------:R-:W-:Y:S07]  /*6740*/  LEPC R20, `(.L_x_110) ;  /* 0x000000001014794e */ /* 0x000fee0000000000 */
[----:B-1--4-:R-:W-:Y:S05]  /*6750*/  CALL.ABS.NOINC R2 ;  /* 0x0000000002007343 */ /* 0x012fea0003c00000 */
.L_x_110:
[----:B------:R-:W-:Y:S01]  /*6760*/  ISETP.NE.AND P6, PT, R76, RZ, PT ;  /* 0x000000ff4c00720c */ /* 0x000fe20003fc5270 */
[----:B------:R-:W-:Y:S05]  /*6770*/  WARPSYNC.ALL ;  /* 0x0000000000007948 */ /* 0x000fea0003800000 */
[----:B------:R-:W-:Y:S01]  /*6780*/  R2UR UR4, R34 ;  /* 0x00000000220472ca */ /* 0x000fe200000e0000 */
[--C-:B-1----:R-:W-:Y:S01]  /*6790*/  HADD2.F32 R20, -RZ, R40.reuse.H0_H0 ;  /* 0x20000028ff147230 */ /* 0x102fe20000004100 */
[----:B------:R-:W-:Y:S01]  /*67a0*/  ISETP.NE.AND P0, PT, R72, RZ, PT ;  /* 0x000000ff4800720c */ /* 0x000fe20003f05270 */
[----:B------:R-:W-:Y:S01]  /*67b0*/  HADD2.F32 R21, -RZ, R40.H1_H1 ;  /* 0x30000028ff157230 */ /* 0x000fe20000004100 */
[----:B------:R-:W-:Y:S01]  /*67c0*/  MOV R38, UR51 ;  /* 0x0000003300267c02 */ /* 0x000fe20008000f00 */
[--C-:B------:R-:W-:Y:S01]  /*67d0*/  HADD2.F32 R36, -RZ, R41.reuse.H1_H1 ;  /* 0x30000029ff247230 */ /* 0x100fe20000004100 */
[----:B------:R-:W-:Y:S01]  /*67e0*/  MOV R83, UR37 ;  /* 0x0000002500537c02 */ /* 0x000fe20008000f00 */
[----:B------:R-:W-:Y:S01]  /*67f0*/  HADD2.F32 R37, -RZ, R48.H0_H0 ;  /* 0x20000030ff257230 */ /* 0x000fe20000004100 */
[----:B------:R-:W-:Y:S01]  /*6800*/  @P6 LEA R38, R38, UR48, 0x3 ;  /* 0x0000003026266c11 */ /* 0x000fe2000f8e18ff */
[----:B------:R-:W-:Y:S01]  /*6810*/  BSSY.RECONVERGENT B0, `(.L_x_111) ;  /* 0x000004d000007945 */ /* 0x000fe20003800200 */
[----:B------:R-:W-:Y:S02]  /*6820*/  @P6 SHF.L.U32 R88, R70, 0x1f, RZ ;  /* 0x0000001f46586819 */ /* 0x000fe400000006ff */
[----:B------:R-:W-:Y:S01]  /*6830*/  @P6 IADD3 R38, PT, PT, R38, 0xa0, RZ ;  /* 0x000000a026266810 */ /* 0x000fe20007ffe0ff */
[----:B----4-:R-:W1:Y:S03]  /*6840*/  LDTM.16dp256bit.x4 R4, tmem[UR4+0x20] ;  /* 0x00002004000479ee */ /* 0x010e660008120000 */
[----:B------:R-:W-:Y:S02]  /*6850*/  @P6 PRMT R38, R83, 0x654, R38 ;  /* 0x0000065453266816 */ /* 0x000fe40000000026 */
[----:B------:R-:W-:Y:S01]  /*6860*/  LEA R83, R39, UR48, 0x3 ;  /* 0x0000003027537c11 */ /* 0x000fe2000f8e18ff */
[C---:B-1----:R-:W-:Y:S01]  /*6870*/  FMUL R0, R33.reuse, R4 ;  /* 0x0000000421007220 */ /* 0x042fe20000400000 */
[C---:B------:R-:W-:Y:S01]  /*6880*/  FMUL R2, R33.reuse, R5 ;  /* 0x0000000521027220 */ /* 0x040fe20000400000 */
[C---:B------:R-:W-:Y:S01]  /*6890*/  FMUL R3, R33.reuse, R6 ;  /* 0x0000000621037220 */ /* 0x040fe20000400000 */
[----:B------:R-:W-:Y:S01]  /*68a0*/  FMUL R7, R33, R7 ;  /* 0x0000000721077220 */ /* 0x000fe20000400000 */
[C---:B------:R-:W-:Y:S01]  /*68b0*/  FFMA R0, R35.reuse, R20, R0 ;  /* 0x0000001423007223 */ /* 0x040fe20000000000 */
[----:B------:R-:W-:Y:S02]  /*68c0*/  HADD2.F32 R20, -RZ, R41.H0_H0 ;  /* 0x20000029ff147230 */ /* 0x000fe40000004100 */
[----:B------:R-:W-:Y:S01]  /*68d0*/  FFMA R2, R35, R21, R2 ;  /* 0x0000001523027223 */ /* 0x000fe20000000002 */
[C---:B------:R-:W-:Y:S01]  /*68e0*/  FMUL R4, R33.reuse, R8 ;  /* 0x0000000821047220 */ /* 0x040fe20000400000 */
[----:B------:R-:W-:Y:S01]  /*68f0*/  FMUL R5, R33, R9 ;  /* 0x0000000921057220 */ /* 0x000fe20000400000 */
[--C-:B------:R-:W-:Y:S02]  /*6900*/  HADD2.F32 R21, -RZ, R43.reuse.H0_H0 ;  /* 0x2000002bff157230 */ /* 0x100fe40000004100 */
[C---:B------:R-:W-:Y:S01]  /*6910*/  FFMA R3, R35.reuse, R20, R3 ;  /* 0x0000001423037223 */ /* 0x040fe20000000003 */
[--C-:B------:R-:W-:Y:S01]  /*6920*/  HADD2.F32 R20, -RZ, R42.reuse.H0_H0 ;  /* 0x2000002aff147230 */ /* 0x100fe20000004100 */
[----:B------:R-:W-:Y:S01]  /*6930*/  F2FP.F16.F32.PACK_AB R44, R2, R0 ;  /* 0x00000000022c723e */ /* 0x000fe200000000ff */
[----:B------:R-:W-:Y:S01]  /*6940*/  FFMA R7, R35, R36, R7 ;  /* 0x0000002423077223 */ /* 0x000fe20000000007 */
[----:B------:R-:W-:Y:S01]  /*6950*/  FMUL R6, R33, R10 ;  /* 0x0000000a21067220 */ /* 0x000fe20000400000 */
[----:B------:R-:W-:Y:S02]  /*6960*/  HADD2.F32 R36, -RZ, R43.H1_H1 ;  /* 0x3000002bff247230 */ /* 0x000fe40000004100 */
[----:B------:R-:W-:Y:S01]  /*6970*/  FFMA R4, R35, R20, R4 ;  /* 0x0000001423047223 */ /* 0x000fe20000000004 */
[----:B------:R-:W-:Y:S01]  /*6980*/  HADD2.F32 R20, -RZ, R42.H1_H1 ;  /* 0x3000002aff147230 */ /* 0x000fe20000004100 */
[----:B------:R-:W-:Y:S01]  /*6990*/  F2FP.F16.F32.PACK_AB R45, R7, R3 ;  /* 0x00000003072d723e */ /* 0x000fe200000000ff */
[C---:B------:R-:W-:Y:S01]  /*69a0*/  FMUL R11, R33.reuse, R11 ;  /* 0x0000000b210b7220 */ /* 0x040fe20000400000 */
[C---:B------:R-:W-:Y:S01]  /*69b0*/  FMUL R8, R33.reuse, R12 ;  /* 0x0000000c21087220 */ /* 0x040fe20000400000 */
[----:B------:R-:W-:Y:S01]  /*69c0*/  FMUL R9, R33, R13 ;  /* 0x0000000d21097220 */ /* 0x000fe20000400000 */
[C---:B------:R-:W-:Y:S01]  /*69d0*/  FFMA R5, R35.reuse, R20, R5 ;  /* 0x0000001423057223 */ /* 0x040fe20000000005 */
[----:B------:R-:W-:Y:S02]  /*69e0*/  HADD2.F32 R20, -RZ, R48.H1_H1 ;  /* 0x30000030ff147230 */ /* 0x000fe40000004100 */
[C---:B------:R-:W-:Y:S01]  /*69f0*/  FFMA R6, R35.reuse, R21, R6 ;  /* 0x0000001523067223 */ /* 0x040fe20000000006 */
[C---:B------:R-:W-:Y:S01]  /*6a00*/  FFMA R11, R35.reuse, R36, R11 ;  /* 0x00000024230b7223 */ /* 0x040fe2000000000b */
[C---:B------:R-:W-:Y:S01]  /*6a10*/  FFMA R8, R35.reuse, R37, R8 ;  /* 0x0000002523087223 */ /* 0x040fe20000000008 */
[--C-:B------:R-:W-:Y:S02]  /*6a20*/  HADD2.F32 R21, -RZ, R49.reuse.H0_H0 ;  /* 0x20000031ff157230 */ /* 0x100fe40000004100 */
[----:B------:R-:W-:Y:S01]  /*6a30*/  FFMA R9, R35, R20, R9 ;  /* 0x0000001423097223 */ /* 0x000fe20000000009 */
[C---:B------:R-:W-:Y:S01]  /*6a40*/  FMUL R10, R33.reuse, R14 ;  /* 0x0000000e210a7220 */ /* 0x040fe20000400000 */
[----:B------:R-:W-:Y:S02]  /*6a50*/  HADD2.F32 R20, -RZ, R49.H1_H1 ;  /* 0x30000031ff147230 */ /* 0x000fe40000004100 */
[C---:B------:R-:W-:Y:S01]  /*6a60*/  FMUL R15, R33.reuse, R15 ;  /* 0x0000000f210f7220 */ /* 0x040fe20000400000 */
[----:B------:R-:W-:Y:S01]  /*6a70*/  FMUL R12, R33, R16 ;  /* 0x00000010210c7220 */ /* 0x000fe20000400000 */
[C---:B------:R-:W-:Y:S01]  /*6a80*/  FFMA R10, R35.reuse, R21, R10 ;  /* 0x00000015230a7223 */ /* 0x040fe2000000000a */
[--C-:B------:R-:W-:Y:S02]  /*6a90*/  HADD2.F32 R21, -RZ, R50.reuse.H0_H0 ;  /* 0x20000032ff157230 */ /* 0x100fe40000004100 */
[----:B------:R-:W-:Y:S01]  /*6aa0*/  FFMA R15, R35, R20, R15 ;  /* 0x00000014230f7223 */ /* 0x000fe2000000000f */
[----:B------:R-:W-:Y:S02]  /*6ab0*/  HADD2.F32 R20, -RZ, R50.H1_H1 ;  /* 0x30000032ff147230 */ /* 0x000fe40000004100 */
[C---:B------:R-:W-:Y:S01]  /*6ac0*/  FMUL R13, R33.reuse, R17 ;  /* 0x00000011210d7220 */ /* 0x040fe20000400000 */
[--C-:B------:R-:W-:Y:S02]  /*6ad0*/  HADD2.F32 R37, -RZ, R51.reuse.H0_H0 ;  /* 0x20000033ff257230 */ /* 0x100fe40000004100 */
[C---:B------:R-:W-:Y:S01]  /*6ae0*/  FMUL R14, R33.reuse, R18 ;  /* 0x00000012210e7220 */ /* 0x040fe20000400000 */
[----:B------:R-:W-:Y:S02]  /*6af0*/  HADD2.F32 R36, -RZ, R51.H1_H1 ;  /* 0x30000033ff247230 */ /* 0x000fe40000004100 */
        /* <DEDUP_REMOVED lines=21> */
[----:B------:R-:W-:Y:S02]  /*6c50*/  UIADD3 UR8, UP0, UPT, UR52, 0x680, URZ ;  /* 0x0000068034087890 */ /* 0x000fe4000ff1e0ff */
[----:B------:R-:W-:Y:S02]  /*6c60*/  UIADD3 UR5, UPT, UPT, UR41, 0x20, URZ ;  /* 0x0000002029057890 */ /* 0x000fe4000fffe0ff */
[----:B------:R-:W-:Y:S02]  /*6c70*/  UIADD3 UR4, UPT, UPT, UR48, 0x1200, URZ ;  /* 0x0000120030047890 */ /* 0x000fe4000fffe0ff */
[----:B------:R-:W-:Y:S01]  /*6c80*/  UIADD3.X UR9, UPT, UPT, URZ, UR53, URZ, UP0, !UPT ;  /* 0x00000035ff097290 */ /* 0x000fe200087fe4ff */
[----:B------:R-:W-:Y:S01]  /*6c90*/  UMOV UR6, UR42 ;  /* 0x0000002a00067c82 */ /* 0x000fe20008000000 */
[----:B------:R-:W-:Y:S07]  /*6ca0*/  UMOV UR7, UR36 ;  /* 0x0000002400077c82 */ /* 0x000fee0008000000 */
[----:B------:R2:W-:Y:S01]  /*6cb0*/  UTMASTG.3D [UR4], [UR8] ;  /* 0x00000004080073b5 */ /* 0x0005e20008010000 */
[----:B------:R0:W-:Y:S01]  /*6cc0*/  UTMACMDFLUSH ;  /* 0x00000000000079b7 */ /* 0x0001e20000000000 */
[----:B--2---:R-:W-:Y:S04]  /*6cd0*/  DEPBAR.LE SB0, 0x1 ;  /* 0x000080400000791a */ /* 0x004fe80000000000 */
.L_x_112:
[----:B------:R-:W-:Y:S05]  /*6ce0*/  BSYNC.RECONVERGENT B0 ;  /* 0x0000000000007941 */ /* 0x000fea0003800200 */
.L_x_111:
[----:B------:R-:W-:Y:S01]  /*6cf0*/  BAR.SYNC.DEFER_BLOCKING 0x1, 0x80 ;  /* 0x0042000000007b1d */ /* 0x000fe20000010000 */
[----:B------:R-:W-:Y:S04]  /*6d00*/  UIADD3 UR40, UPT, UPT, UR51, 0x1, URZ ;  /* 0x0000000133287890 */ /* 0x000fe8000fffe0ff */
[----:B------:R-:W-:Y:S04]  /*6d10*/  UISETP.NE.AND UP0, UPT, UR40, 0x4, UPT ;  /* 0x000000042800788c */ /* 0x000fe8000bf05270 */
[----:B------:R-:W-:Y:S01]  /*6d20*/  USEL UR40, UR40, URZ, UP0 ;  /* 0x000000ff28287287 */ /* 0x000fe20008000000 */
[----:B------:R2:W-:Y:S01]  /*6d30*/  @P6 SYNCS.ARRIVE.TRANS64.RED.A1T0 RZ, [R38+URZ], RZ ;  /* 0x000000ff26ff69a7 */ /* 0x0005e200081004ff */
[----:B------:R-:W-:Y:S01]  /*6d40*/  BSSY B1, `(.L_x_113) ;  /* 0x0000014000017945 */ /* 0x000fe20003800000 */
[----:B------:R-:W4:Y:S02]  /*6d50*/  @P6 SYNCS.PHASECHK.TRANS64.TRYWAIT P0, [R83+URZ+0x80], R88 ;  /* 0x00008058530065a7 */ /* 0x000f2400080011ff */
[----:B----4-:R-:W-:Y:S01]  /*6d60*/  @P6 SEL R81, RZ, 0x1, !P0 ;  /* 0x00000001ff516807 */ /* 0x010fe20004000000 */
[----:B--2---:R-:W-:Y:S06]  /*6d70*/  @!P6 BRA `(.L_x_114) ;  /* 0x000000000040e947 */ /* 0x004fec0003800000 */
[----:B------:R-:W-:Y:S01]  /*6d80*/  ISETP.NE.AND P1, PT, R82, RZ, PT ;  /* 0x000000ff5200720c */ /* 0x000fe20003f25270 */
[----:B------:R-:W-:Y:S01]  /*6d90*/  BSSY B0, `(.L_x_115) ;  /* 0x0000009000007945 */ /* 0x000fe20003800000 */
[----:B------:R-:W-:Y:S11]  /*6da0*/  ISETP.NE.AND P0, PT, R81, RZ, PT ;  /* 0x000000ff5100720c */ /* 0x000ff60003f05270 */
[----:B------:R-:W-:Y:S05]  /*6db0*/  @P1 IMAD R2, R39, 0x1000, R80 ;  /* 0x0000100027021824 */ /* 0x000fea00078e0250 */
[----:B------:R-:W-:Y:S05]  /*6dc0*/  @P1 IADD3 R0, PT, PT, R2, UR48, RZ ;  /* 0x0000003002001c10 */ /* 0x000fea000fffe0ff */
[----:B------:R-:W-:Y:S01]  /*6dd0*/  @P1 IMAD.IADD R0, R71, 0x1, R0 ;  /* 0x0000000147001824 */ /* 0x000fe200078e0200 */
[----:B------:R-:W-:Y:S06]  /*6de0*/  @P0 BRA `(.L_x_116) ;  /* 0x00000000000c0947 */ /* 0x000fec0003800000 */
[----:B------:R-:W-:Y:S04]  /*6df0*/  SHF.L.U32 R4, R70, 0x1f, RZ ;  /* 0x0000001f46047819 */ /* 0x000fe800000006ff */
[----:B------:R-:W2:Y:S02]  /*6e00*/  SYNCS.PHASECHK.TRANS64.TRYWAIT P0, [R83+URZ+0x80], R4 ;  /* 0x00008004530075a7 */ /* 0x000ea400080011ff */
[----:B--2---:R-:W-:Y:S05]  /*6e10*/  @!P0 BRA `(.L_x_117) ;  /* 0x0000001c00e48947 */ /* 0x004fea0003800000 */
.L_x_116:
[----:B------:R-:W-:Y:S05]  /*6e20*/  BSYNC B0 ;  /* 0x0000000000007941 */ /* 0x000fea0003800000 */
.L_x_115:
[----:B------:R-:W-:Y:S02]  /*6e30*/  ISETP.NE.AND P0, PT, R82, RZ, PT ;  /* 0x000000ff5200720c */ /* 0x000fe40003f05270 */
[----:B------:R-:W-:Y:S11]  /*6e40*/  IADD3 R39, PT, PT, R39, 0x1, RZ ;  /* 0x0000000127277810 */ /* 0x000ff60007ffe0ff */
[----:B------:R-:W-:Y:S05]  /*6e50*/  @P0 WARPSYNC.ALL ;  /* 0x0000000000000948 */ /* 0x000fea0003800000 */
[----:B------:R4:W1:Y:S04]  /*6e60*/  @P0 LDSM.16.M88.4 R40, [R2+UR48+0x200] ;  /* 0x000200300228083b */ /* 0x0008680008000200 */
[----:B------:R4:W1:Y:S02]  /*6e70*/  @P0 LDSM.16.M88.4 R48, [R0+0x200] ;  /* 0x000200000030083b */ /* 0x0008640000000200 */
.L_x_114:
[----:B------:R-:W-:Y:S05]  /*6e80*/  BSYNC B1 ;  /* 0x0000000000017941 */ /* 0x000fea0003800000 */
.L_x_113:
[----:B----4-:R-:W-:Y:S05]  /*6e90*/  VIADD R0, R34, 0x40 ;  /* 0x0000004022007836 */ /* 0x010fea0000000000 */
[----:B------:R-:W-:Y:S04]  /*6ea0*/  SHF.R.U32.HI R0, RZ, 0x15, R0 ;  /* 0x00000015ff007819 */ /* 0x000fe80000011600 */
[----:B------:R-:W-:Y:S11]  /*6eb0*/  LOP3.LUT P0, RZ, R0, 0x3, R65, 0x48, !PT ;  /* 0x0000000300ff7812 */ /* 0x000ff60007804841 */
[----:B------:R-:W-:Y:S02]  /*6ec0*/  @!UPT UIADD3 URZ, UPT, UPT, URZ, URZ, URZ ;  /* 0x000000fffffff290 */ /* 0x000fe4000fffe0ff */
        /* <DEDUP_REMOVED lines=8> */
[----:B------:R-:W3:Y:S01]  /*6f50*/  LDCU.64 UR4, c[0x4][0x10] ;  /* 0x01000200ff0477ac */ /* 0x000ee20008000a00 */
[----:B----4-:R-:W-:Y:S01]  /*6f60*/  MOV R5, UR9 ;  /* 0x0000000900057c02 */ /* 0x010fe20008000f00 */
[----:B--2---:R-:W-:Y:S01]  /*6f70*/  IMAD.U32 R4, RZ, RZ, UR8 ;  /* 0x00000008ff047e24 */ /* 0x004fe2000f8e00ff */
[----:B-----5:R-:W-:Y:S01]  /*6f80*/  MOV R7, UR7 ;  /* 0x0000000700077c02 */ /* 0x020fe20008000f00 */
[----:B------:R-:W-:Y:S01]  /*6f90*/  IMAD.U32 R6, RZ, RZ, UR6 ;  /* 0x00000006ff067e24 */ /* 0x000fe2000f8e00ff */
[----:B---3--:R-:W-:Y:S01]  /*6fa0*/  MOV R11, UR5 ;  /* 0x00000005000b7c02 */ /* 0x008fe20008000f00 */
[----:B------:R-:W-:Y:S02]  /*6fb0*/  IMAD.U32 R10, RZ, RZ, UR4 ;  /* 0x00000004ff0a7e24 */ /* 0x000fe4000f8e00ff */
[----:B------:R-:W-:Y:S07]  /*6fc0*/  LEPC R20, `(.L_x_118) ;  /* 0x000000001014794e */ /* 0x000fee0000000000 */
[----:B-1----:R-:W-:Y:S05]  /*6fd0*/  CALL.ABS.NOINC R2 ;  /* 0x0000000002007343 */ /* 0x002fea0003c00000 */
.L_x_118:
        /* <DEDUP_REMOVED lines=8> */
[----:B--2---:R-:W-:Y:S01]  /*7060*/  MOV R83, UR37 ;  /* 0x0000002500537c02 */ /* 0x004fe20008000f00 */
[----:B------:R-:W-:Y:S01]  /*7070*/  HADD2.F32 R37, -RZ, R48.H0_H0 ;  /* 0x20000030ff257230 */ /* 0x000fe20000004100 */
[----:B------:R-:W-:Y:S01]  /*7080*/  @P6 LEA R38, R38, UR48, 0x3 ;  /* 0x0000003026266c11 */ /* 0x000fe2000f8e18ff */
[----:B------:R-:W-:Y:S01]  /*7090*/  BSSY.RECONVERGENT B0, `(.L_x_119) ;  /* 0x000004d000007945 */ /* 0x000fe20003800200 */
[----:B------:R-:W-:Y:S02]  /*70a0*/  LEA R88, R39, UR48, 0x3 ;  /* 0x0000003027587c11 */ /* 0x000fe4000f8e18ff */
[----:B------:R-:W-:Y:S01]  /*70b0*/  @P6 IADD3 R38, PT, PT, R38, 0xa0, RZ ;  /* 0x000000a026266810 */ /* 0x000fe20007ffe0ff */
[----:B------:R-:W1:Y:S03]  /*70c0*/  LDTM.16dp256bit.x4 R4, tmem[UR4+0x40] ;  /* 0x00004004000479ee */ /* 0x000e660008120000 */
[----:B------:R-:W-:Y:S02]  /*70d0*/  @P6 PRMT R38, R83, 0x654, R38 ;  /* 0x0000065453266816 */ /* 0x000fe40000000026 */
[----:B------:R-:W-:Y:S01]  /*70e0*/  @P6 SHF.L.U32 R83, R70, 0x1f, RZ ;  /* 0x0000001f46536819 */ /* 0x000fe200000006ff */
        /* <DEDUP_REMOVED lines=71> */
.L_x_120:
[----:B------:R-:W-:Y:S05]  /*7560*/  BSYNC.RECONVERGENT B0 ;  /* 0x0000000000007941 */ /* 0x000fea0003800200 */
.L_x_119:
        /* <DEDUP_REMOVED lines=19> */
.L_x_124:
[----:B------:R-:W-:Y:S05]  /*76a0*/  BSYNC B0 ;  /* 0x0000000000007941 */ /* 0x000fea0003800000 */
.L_x_123:
[----:B------:R-:W-:Y:S11]  /*76b0*/  ISETP.NE.AND P0, PT, R82, RZ, PT ;  /* 0x000000ff5200720c */ /* 0x000ff60003f05270 */
[----:B------:R-:W-:Y:S02]  /*76c0*/  @!UPT UIADD3 URZ, UPT, UPT, URZ, URZ, URZ ;  /* 0x000000fffffff290 */ /* 0x000fe4000fffe0ff */
[----:B------:R-:W-:Y:S05]  /*76d0*/  @P0 WARPSYNC.ALL ;  /* 0x0000000000000948 */ /* 0x000fea0003800000 */
[----:B------:R4:W1:Y:S04]  /*76e0*/  @P0 LDSM.16.M88.4 R40, [R39+UR48+0x200] ;  /* 0x000200302728083b */ /* 0x0008680008000200 */
[----:B------:R4:W1:Y:S02]  /*76f0*/  @P0 LDSM.16.M88.4 R48, [R0+0x200] ;  /* 0x000200000030083b */ /* 0x0008640000000200 */
.L_x_122:
[----:B------:R-:W-:Y:S05]  /*7700*/  BSYNC B1 ;  /* 0x0000000000017941 */ /* 0x000fea0003800000 */
.L_x_121:
[----:B----4-:R-:W-:Y:S05]  /*7710*/  VIADD R0, R34, 0x60 ;  /* 0x0000006022007836 */ /* 0x010fea0000000000 */
[----:B------:R-:W-:Y:S04]  /*7720*/  SHF.R.U32.HI R0, RZ, 0x15, R0 ;  /* 0x00000015ff007819 */ /* 0x000fe80000011600 */
[----:B------:R-:W-:Y:S11]  /*7730*/  LOP3.LUT P0, RZ, R0, 0x3, R65, 0x48, !PT ;  /* 0x0000000300ff7812 */ /* 0x000ff60007804841 */
[----:B------:R-:W-:Y:S02]  /*7740*/  @!UPT UIADD3 URZ, UPT, UPT, URZ, URZ, URZ ;  /* 0x000000fffffff290 */ /* 0x000fe4000fffe0ff */
[----:B------:R-:W-:Y:S05]  /*7750*/  @!P0 BRA `(.L_x_126) ;  /* 0x0000000000408947 */ /* 0x000fea0003800000 */
[----:B------:R-:W4:Y:S01]  /*7760*/  LDCU.64 UR8, c[0x4][0x70] ;  /* 0x01000e00ff0877ac */ /* 0x000f220008000a00 */
[----:B--2---:R-:W-:Y:S01]  /*7770*/  MOV R3, 0x0 ;  /* 0x0000000000037802 */ /* 0x004fe20000000f00 */
[----:B------:R-:W-:Y:S02]  /*7780*/  HFMA2 R12, -RZ, RZ, 0, 5.9604644775390625e-08 ;  /* 0x00000001ff0c7431 */ /* 0x000fe400000001ff */
[----:B------:R-:W-:Y:S02]  /*7790*/  IMAD.MOV.U32 R8, RZ, RZ, 0x192 ;  /* 0x00000192ff087424 */ /* 0x000fe400078e00ff */
[----:B------:R-:W-:Y:S01]  /*77a0*/  IMAD.MOV.U32 R13, RZ, RZ, RZ ;  /* 0x000000ffff0d7224 */ /* 0x000fe200078e00ff */
[----:B------:R-:W2:Y:S01]  /*77b0*/  LDCU.64 UR6, c[0x4][0x78] ;  /* 0x01000f00ff0677ac */ /* 0x000ea20008000a00 */
[----:B------:R-:W1:Y:S01]  /*77c0*/  LDC.64 R2, c[0x4][R3] ;  /* 0x0100000003027b82 */ /* 0x000e620000000a00 */
[----:B------:R-:W5:Y:S01]  /*77d0*/  LDCU.64 UR4, c[0x4][0x10] ;  /* 0x01000200ff0477ac */ /* 0x000f620008000a00 */
[----:B----4-:R-:W-:Y:S01]  /*77e0*/  MOV R5, UR9 ;  /* 0x0000000900057c02 */ /* 0x010fe20008000f00 */
[----:B------:R-:W-:Y:S01]  /*77f0*/  IMAD.U32 R4, RZ, RZ, UR8 ;  /* 0x00000008ff047e24 */ /* 0x000fe2000f8e00ff */
[----:B--2---:R-:W-:Y:S01]  /*7800*/  MOV R7, UR7 ;  /* 0x0000000700077c02 */ /* 0x004fe20008000f00 */
[----:B------:R-:W-:Y:S01]  /*7810*/  IMAD.U32 R6, RZ, RZ, UR6 ;  /* 0x00000006ff067e24 */ /* 0x000fe2000f8e00ff */
[----:B-----5:R-:W-:Y:S01]  /*7820*/  MOV R11, UR5 ;  /* 0x00000005000b7c02 */ /* 0x020fe20008000f00 */
[----:B------:R-:W-:Y:S02]  /*7830*/  IMAD.U32 R10, RZ, RZ, UR4 ;  /* 0x00000004ff0a7e24 */ /* 0x000fe4000f8e00ff */
[----:B------:R-:W-:Y:S07]  /*7840*/  LEPC R20, `(.L_x_126) ;  /* 0x000000001014794e */ /* 0x000fee0000000000 */
[----:B-1-3--:R-:W-:Y:S05]  /*7850*/  CALL.ABS.NOINC R2 ;  /* 0x0000000002007343 */ /* 0x00afea0003c00000 */
.L_x_126:
[----:B------:R-:W-:Y:S01]  /*7860*/  ISETP.NE.AND P0, PT, R72, RZ, PT ;  /* 0x000000ff4800720c */ /* 0x000fe20003f05270 */
[----:B------:R-:W-:Y:S05]  /*7870*/  WARPSYNC.ALL ;  /* 0x0000000000007948 */ /* 0x000fea0003800000 */
[----:B------:R-:W-:Y:S01]  /*7880*/  R2UR UR4, R34 ;  /* 0x00000000220472ca */ /* 0x000fe200000e0000 */
[--C-:B-1----:R-:W-:Y:S01]  /*7890*/  HADD2.F32 R20, -RZ, R40.reuse.H0_H0 ;  /* 0x20000028ff147230 */ /* 0x102fe20000004100 */
[----:B------:R-:W-:Y:S01]  /*78a0*/  R2UR UR5, R79 ;  /* 0x000000004f0572ca */ /* 0x000fe200000e0000 */
[----:B------:R-:W-:Y:S01]  /*78b0*/  HADD2.F32 R36, -RZ, R40.H1_H1 ;  /* 0x30000028ff247230 */ /* 0x000fe20000004100 */
[----:B------:R-:W-:Y:S01]  /*78c0*/  BSSY.RECONVERGENT B0, `(.L_x_127) ;  /* 0x000004f000007945 */ /* 0x000fe20003800200 */
[--C-:B------:R-:W-:Y:S02]  /*78d0*/  HADD2.F32 R21, -RZ, R41.reuse.H0_H0 ;  /* 0x20000029ff157230 */ /* 0x100fe40000004100 */
[----:B------:R-:W-:Y:S02]  /*78e0*/  HADD2.F32 R38, -RZ, R41.H1_H1 ;  /* 0x30000029ff267230 */ /* 0x000fe40000004100 */
[--C-:B------:R-:W-:Y:S02]  /*78f0*/  HADD2.F32 R37, -RZ, R42.reuse.H0_H0 ;  /* 0x2000002aff257230 */ /* 0x100fe40000004100 */
[----:B------:R-:W-:Y:S02]  /*7900*/  HADD2.F32 R40, -RZ, R42.H1_H1 ;  /* 0x3000002aff287230 */ /* 0x000fe40000004100 */
[----:B------:R-:W1:Y:S01]  /*7910*/  LDTM.16dp256bit.x4 R4, tmem[UR4+0x60] ;  /* 0x00006004000479ee */ /* 0x000e620008120000 */
[----:B------:R-:W-:Y:S01]  /*7920*/  NOP ;  /* 0x0000000000007918 */ /* 0x000fe20000000000 */
[----:B------:R-:W-:Y:S01]  /*7930*/  UIADD3 UR5, UPT, UPT, UR5, 0x110, URZ ;  /* 0x0000011005057890 */ /* 0x000fe2000fffe0ff */
[--C-:B------:R-:W-:Y:S02]  /*7940*/  HADD2.F32 R39, -RZ, R43.reuse.H0_H0 ;  /* 0x2000002bff277230 */ /* 0x100fe40000004100 */
[----:B------:R-:W-:Y:S01]  /*7950*/  HADD2.F32 R41, -RZ, R43.H1_H1 ;  /* 0x3000002bff297230 */ /* 0x000fe20000004100 */
[----:B------:R-:W-:Y:S01]  /*7960*/  UPRMT UR5, UR37, 0x654, UR5 ;  /* 0x0000065425057896 */ /* 0x000fe20008000005 */
[--C-:B------:R-:W-:Y:S02]  /*7970*/  HADD2.F32 R42, -RZ, R48.reuse.H0_H0 ;  /* 0x20000030ff2a7230 */ /* 0x100fe40000004100 */
[----:B------:R-:W-:Y:S02]  /*7980*/  HADD2.F32 R43, -RZ, R48.H1_H1 ;  /* 0x30000030ff2b7230 */ /* 0x000fe40000004100 */
[--C-:B------:R-:W-:Y:S02]  /*7990*/  HADD2.F32 R44, -RZ, R49.reuse.H0_H0 ;  /* 0x20000031ff2c7230 */ /* 0x100fe40000004100 */
[----:B------:R-:W-:Y:S02]  /*79a0*/  HADD2.F32 R46, -RZ, R49.H1_H1 ;  /* 0x30000031ff2e7230 */ /* 0x000fe40000004100 */
[----:B-1----:R-:W-:Y:S01]  /*79b0*/  SYNCS.ARRIVE.TRANS64.RED.A1T0 RZ, [UR5], RZ ;  /* 0x000000ffffff79a7 */ /* 0x002fe20008100405 */
[--C-:B------:R-:W-:Y:S02]  /*79c0*/  HADD2.F32 R45, -RZ, R50.reuse.H0_H0 ;  /* 0x20000032ff2d7230 */ /* 0x100fe40000004100 */
[----:B------:R-:W-:Y:S02]  /*79d0*/  HADD2.F32 R48, -RZ, R50.H1_H1 ;  /* 0x30000032ff307230 */ /* 0x000fe40000004100 */
[--C-:B------:R-:W-:Y:S02]  /*79e0*/  HADD2.F32 R47, -RZ, R51.reuse.H0_H0 ;  /* 0x20000033ff2f7230 */ /* 0x100fe40000004100 */
[----:B------:R-:W-:Y:S02]  /*79f0*/  HADD2.F32 R50, -RZ, R51.H1_H1 ;  /* 0x30000033ff327230 */ /* 0x000fe40000004100 */
[C---:B------:R-:W-:Y:S01]  /*7a00*/  FMUL R4, R33.reuse, R4 ;  /* 0x0000000421047220 */ /* 0x040fe20000400000 */
[C---:B------:R-:W-:Y:S01]  /*7a10*/  FMUL R5, R33.reuse, R5 ;  /* 0x0000000521057220 */ /* 0x040fe20000400000 */
[C---:B------:R-:W-:Y:S01]  /*7a20*/  FMUL R6, R33.reuse, R6 ;  /* 0x0000000621067220 */ /* 0x040fe20000400000 */
[----:B------:R-:W-:Y:S01]  /*7a30*/  FMUL R7, R33, R7 ;  /* 0x0000000721077220 */ /* 0x000fe20000400000 */
[C---:B------:R-:W-:Y:S01]  /*7a40*/  FFMA R4, R35.reuse, R20, R4 ;  /* 0x0000001423047223 */ /* 0x040fe20000000004 */
[C---:B------:R-:W-:Y:S01]  /*7a50*/  FFMA R5, R35.reuse, R36, R5 ;  /* 0x0000002423057223 */ /* 0x040fe20000000005 */
[C---:B------:R-:W-:Y:S01]  /*7a60*/  FFMA R6, R35.reuse, R21, R6 ;  /* 0x0000001523067223 */ /* 0x040fe20000000006 */
[----:B------:R-:W-:Y:S01]  /*7a70*/  FFMA R7, R35, R38, R7 ;  /* 0x0000002623077223 */ /* 0x000fe20000000007 */
[C---:B------:R-:W-:Y:S01]  /*7a80*/  FMUL R8, R33.reuse, R8 ;  /* 0x0000000821087220 */ /* 0x040fe20000400000 */
[----:B------:R-:W-:Y:S01]  /*7a90*/  FMUL R9, R33, R9 ;  /* 0x0000000921097220 */ /* 0x000fe20000400000 */
[----:B---3--:R-:W-:Y:S01]  /*7aa0*/  F2FP.F16.F32.PACK_AB R80, R5, R4 ;  /* 0x000000040550723e */ /* 0x008fe200000000ff */
[----:B------:R-:W-:Y:S01]  /*7ab0*/  FMUL R0, R33, R10 ;  /* 0x0000000a21007220 */ /* 0x000fe20000400000 */
[----:B------:R-:W-:Y:S01]  /*7ac0*/  F2FP.F16.F32.PACK_AB R81, R7, R6 ;  /* 0x000000060751723e */ /* 0x000fe200000000ff */
[C---:B------:R-:W-:Y:S01]  /*7ad0*/  FFMA R8, R35.reuse, R37, R8 ;  /* 0x0000002523087223 */ /* 0x040fe20000000008 */
[----:B------:R-:W-:Y:S01]  /*7ae0*/  FFMA R9, R35, R40, R9 ;  /* 0x0000002823097223 */ /* 0x000fe20000000009 */
[C---:B------:R-:W-:Y:S01]  /*7af0*/  FMUL R2, R33.reuse, R11 ;  /* 0x0000000b21027220 */ /* 0x040fe20000400000 */
[C---:B--2---:R-:W-:Y:S01]  /*7b00*/  FMUL R3, R33.reuse, R12 ;  /* 0x0000000c21037220 */ /* 0x044fe20000400000 */
[----:B------:R-:W-:Y:S01]  /*7b10*/  FMUL R10, R33, R13 ;  /* 0x0000000d210a7220 */ /* 0x000fe20000400000 */
[----:B------:R-:W-:Y:S01]  /*7b20*/  FFMA R0, R35, R39, R0 ;  /* 0x0000002723007223 */ /* 0x000fe20000000000 */
        /* <DEDUP_REMOVED lines=40> */
.L_x_128:
[----:B------:R-:W-:Y:S05]  /*7db0*/  BSYNC.RECONVERGENT B0 ;  /* 0x0000000000007941 */ /* 0x000fea0003800200 */
.L_x_127:
[----:B------:R-:W-:Y:S01]  /*7dc0*/  BAR.SYNC.DEFER_BLOCKING 0x1, 0x80 ;  /* 0x0042000000007b1d */ /* 0x000fe20000010000 */
[----:B------:R-:W-:Y:S01]  /*7dd0*/  UISETP.NE.AND UP0, UPT, UR49, -0x4, UPT ;  /* 0xfffffffc3100788c */ /* 0x000fe2000bf05270 */
[----:B------:R-:W-:Y:S08]  /*7de0*/  IADD3 R0, PT, PT, R30, 0x1, RZ ;  /* 0x000000011e007810 */ /* 0x000ff00007ffe0ff */
[----:B------:R-:W-:Y:S05]  /*7df0*/  BRA.U !UP0, `(.L_x_129) ;  /* 0x0000000108287547 */ /* 0x000fea000b800000 */
[----:B------:R-:W-:Y:S01]  /*7e00*/  ISETP.NE.AND P0, PT, R76, RZ, PT ;  /* 0x000000ff4c00720c */ /* 0x000fe20003f05270 */
[----:B------:R-:W-:Y:S01]  /*7e10*/  IMAD.U32 R3, RZ, RZ, UR51 ;  /* 0x00000033ff037e24 */ /* 0x000fe2000f8e00ff */
[----:B------:R-:W-:Y:S01]  /*7e20*/  UIADD3 UR51, UPT, UPT, UR51, 0x1, URZ ;  /* 0x0000000133337890 */ /* 0x000fe2000fffe0ff */
[----:B------:R-:W-:Y:S03]  /*7e30*/  IMAD.U32 R2, RZ, RZ, UR37 ;  /* 0x00000025ff027e24 */ /* 0x000fe6000f8e00ff */
[----:B------:R-:W-:Y:S04]  /*7e40*/  UISETP.NE.AND UP0, UPT, UR51, 0x4, UPT ;  /* 0x000000043300788c */ /* 0x000fe8000bf05270 */
[----:B------:R-:W-:Y:S03]  /*7e50*/  USEL UR51, UR51, URZ, UP0 ;  /* 0x000000ff33337287 */ /* 0x000fe60008000000 */
[----:B------:R-:W-:Y:S05]  /*7e60*/  @P0 LEA R3, R3, UR48, 0x3 ;  /* 0x0000003003030c11 */ /* 0x000fea000f8e18ff */
[----:B------:R-:W-:Y:S05]  /*7e70*/  @P0 VIADD R3, R3, 0xa0 ;  /* 0x000000a003030836 */ /* 0x000fea0000000000 */
[----:B------:R-:W-:Y:S04]  /*7e80*/  @P0 PRMT R2, R2, 0x654, R3 ;  /* 0x0000065402020816 */ /* 0x000fe80000000003 */
[----:B------:R2:W-:Y:S03]  /*7e90*/  @P0 SYNCS.ARRIVE.TRANS64.RED.A1T0 RZ, [R2+URZ], RZ ;  /* 0x000000ff02ff09a7 */ /* 0x0005e600081004ff */
.L_x_129:
[----:B------:R-:W-:Y:S01]  /*7ea0*/  ISETP.NE.AND P2, PT, R73, RZ, PT ;  /* 0x000000ff4900720c */ /* 0x000fe20003f45270 */
[----:B------:R-:W-:Y:S01]  /*7eb0*/  UIADD3 UR49, UPT, UPT, UR49, 0x4, URZ ;  /* 0x0000000431317890 */ /* 0x000fe2000fffe0ff */
[----:B------:R-:W-:Y:S01]  /*7ec0*/  ISETP.NE.AND P0, PT, R75, 0x2, PT ;  /* 0x000000024b00780c */ /* 0x000fe20003f05270 */
[----:B------:R-:W-:Y:S01]  /*7ed0*/  IMAD.IADD R20, R29, 0x1, R58 ;  /* 0x000000011d147824 */ /* 0x000fe200078e023a */
[----:B------:R-:W-:Y:S01]  /*7ee0*/  ISETP.NE.AND P1, PT, R0, 0x4, PT ;  /* 0x000000040000780c */ /* 0x000fe20003f25270 */
[----:B------:R-:W-:Y:S01]  /*7ef0*/  IMAD.IADD R21, R31, 0x1, R60 ;  /* 0x000000011f157824 */ /* 0x000fe200078e023c */
[----:B------:R-:W-:Y:S02]  /*7f00*/  SEL R3, RZ, 0x1, P0 ;  /* 0x00000001ff037807 */ /* 0x000fe40000000000 */
[----:B--2---:R-:W-:Y:S02]  /*7f10*/  SEL R2, RZ, 0x1, P1 ;  /* 0x00000001ff027807 */ /* 0x004fe40000800000 */
[----:B------:R-:W-:Y:S02]  /*7f20*/  LOP3.LUT R68, R68, R3, RZ, 0x3c, !PT ;  /* 0x0000000344447212 */ /* 0x000fe400078e3cff */
[----:B------:R-:W-:Y:S02]  /*7f30*/  LOP3.LUT R69, R69, R2, RZ, 0x3c, !PT ;  /* 0x0000000245457212 */ /* 0x000fe400078e3cff */
[----:B------:R-:W-:Y:S02]  /*7f40*/  @P2 R2UR UR36, R67 ;  /* 0x00000000432422ca */ /* 0x000fe400000e0000 */
[----:B------:R-:W-:Y:S02]  /*7f50*/  SEL R75, R75, RZ, P0 ;  /* 0x000000ff4b4b7207 */ /* 0x000fe40000000000 */
[----:B------:R-:W-:Y:S01]  /*7f60*/  SEL R30, R0, RZ, P1 ;  /* 0x000000ff001e7207 */ /* 0x000fe20000800000 */
[----:B------:R-:W-:Y:S10]  /*7f70*/  @P2 BRA `(.L_x_130) ;  /* 0xffffffd000182947 */ /* 0x000ff4000383ffff */
[----:B------:R-:W-:-:S09]  /*7f80*/  UISETP.NE.AND UP0, UPT, UR50, URZ, UPT ;  /* 0x000000ff3200728c */ /* 0x000fd2000bf05270 */
[----:B------:R-:W-:Y:S05]  /*7f90*/  BRA.U !UP0, `(.L_x_131) ;  /* 0x0000000108487547 */ /* 0x000fea000b800000 */
[----:B------:R-:W2:Y:S02]  /*7fa0*/  LDCU.64 UR4, c[0x0][0x890] ;  /* 0x00011200ff0477ac */ /* 0x000ea40008000a00 */
[----:B--2---:R-:W-:-:S04]  /*7fb0*/  UISETP.NE.U32.AND UP0, UPT, UR4, URZ, UPT ;  /* 0x000000ff0400728c */ /* 0x004fc8000bf05070 */
[----:B------:R-:W-:-:S09]  /*7fc0*/  UISETP.NE.AND.EX UP0, UPT, UR5, URZ, UPT, UP0 ;  /* 0x000000ff0500728c */ /* 0x000fd2000bf05300 */
[----:B------:R-:W-:Y:S05]  /*7fd0*/  BRA.U UP0, `(.L_x_132) ;  /* 0x00000001000c7547 */ /* 0x000fea000b800000 */
[----:B------:R-:W-:-:S13]  /*7fe0*/  FSETP.NEU.AND P0, PT, R35, RZ, PT ;  /* 0x000000ff2300720b */ /* 0x000fda0003f0d000 */
[----:B------:R-:W-:Y:S05]  /*7ff0*/  @!P0 EXIT ;  /* 0x000000000000894d */ /* 0x000fea0003800000 */
[----:B------:R-:W-:Y:S05]  /*8000*/  BRA `(.L_x_131) ;  /* 0x00000000002c7947 */ /* 0x000fea0003800000 */
.L_x_132:
[----:B------:R-:W-:Y:S01]  /*8010*/  ISETP.NE.AND P0, PT, R74, RZ, PT ;  /* 0x000000ff4a00720c */ /* 0x000fe20003f05270 */
[----:B------:R-:W-:-:S12]  /*8020*/  BSSY.RECONVERGENT B0, `(.L_x_131) ;  /* 0x0000009000007945 */ /* 0x000fd80003800200 */
[----:B------:R-:W-:Y:S05]  /*8030*/  @P0 BRA `(.L_x_133) ;  /* 0x0000000000140947 */ /* 0x000fea0003800000 */
[----:B------:R-:W2:Y:S02]  /*8040*/  LDCU.64 UR4, c[0x0][0x888] ;  /* 0x00011100ff0477ac */ /* 0x000ea40008000a00 */
[----:B--2---:R-:W-:-:S04]  /*8050*/  ISETP.NE.U32.AND P0, PT, RZ, UR4, PT ;  /* 0x00000004ff007c0c */ /* 0x004fc8000bf05070 */
[----:B------:R-:W-:-:S13]  /*8060*/  ISETP.NE.AND.EX P0, PT, RZ, UR5, PT, P0 ;  /* 0x00000005ff007c0c */ /* 0x000fda000bf05300 */
[----:B------:R-:W-:Y:S05]  /*8070*/  @!P0 EXIT ;  /* 0x000000000000894d */ /* 0x000fea0003800000 */
[----:B------:R-:W-:Y:S05]  /*8080*/  BRA `(.L_x_134) ;  /* 0x0000000000087947 */ /* 0x000fea0003800000 */
.L_x_133:
[----:B------:R-:W-:-:S13]  /*8090*/  FSETP.NEU.AND P0, PT, R35, RZ, PT ;  /* 0x000000ff2300720b */ /* 0x000fda0003f0d000 */
[----:B------:R-:W-:Y:S05]  /*80a0*/  @!P0 EXIT ;  /* 0x000000000000894d */ /* 0x000fea0003800000 */
.L_x_134:
[----:B------:R-:W-:Y:S05]  /*80b0*/  BSYNC.RECONVERGENT B0 ;  /* 0x0000000000007941 */ /* 0x000fea0003800200 */
.L_x_131:
[----:B------:R-:W-:Y:S01]  /*80c0*/  ULEA UR4, UR51, UR48, 0x3 ;  /* 0x0000003033047291 */ /* 0x000fe2000f8e18ff */
[----:B------:R-:W-:-:S04]  /*80d0*/  DEPBAR.LE SB0, 0x0 ;  /* 0x000080000000791a */ /* 0x000fc80000000000 */
[----:B------:R-:W-:-:S04]  /*80e0*/  UIADD3 UR4, UPT, UPT, UR4, 0xa0, URZ ;  /* 0x000000a004047890 */ /* 0x000fc8000fffe0ff */
[----:B------:R-:W-:-:S09]  /*80f0*/  UPRMT UR4, UR37, 0x654, UR4 ;  /* 0x0000065425047896 */ /* 0x000fd20008000004 */
[----:B------:R-:W-:Y:S01]  /*8100*/  SYNCS.ARRIVE.TRANS64.RED.A1T0 RZ, [UR4], RZ ;  /* 0x000000ffffff79a7 */ /* 0x000fe20008100404 */
[----:B------:R-:W-:Y:S05]  /*8110*/  EXIT ;  /* 0x000000000000794d */ /* 0x000fea0003800000 */
.L_x_19:
[----:B--2---:R2:W1:Y:S02]  /*8120*/  SYNCS.PHASECHK.TRANS64.TRYWAIT P0, [R3+URZ+0x140], R2 ;  /* 0x00014002030075a7 */ /* 0x00446400080011ff */
[----:B-1----:R-:W-:Y:S05]  /*8130*/  @!P0 NANOSLEEP.SYNCS 0x989680 ;  /* 0x009896800000895d */ /* 0x002fea0003900000 */
[----:B------:R-:W1:Y:S02]  /*8140*/  @!P0 SYNCS.PHASECHK.TRANS64 P0, [R3+URZ+0x140], R2 ;  /* 0x00014002030085a7 */ /* 0x000e6400080010ff */
[----:B-1----:R-:W-:Y:S05]  /*8150*/  @!P0 BRA `(.L_x_19) ;  /* 0xfffffffc00f08947 */ /* 0x002fea000383ffff */
[----:B------:R-:W-:Y:S05]  /*8160*/  BRA `(.L_x_135) ;  /* 0xffffff9400407947 */ /* 0x000fea000383ffff */
.L_x_22:
[----:B-1----:R-:W-:-:S07]  /*8170*/  MOV R2, UR33 ;  /* 0x0000002100027c02 */ /* 0x002fce0008000f00 */
.L_x_136:
[----:B-1----:R1:W2:Y:S02]  /*8180*/  SYNCS.PHASECHK.TRANS64.TRYWAIT P0, [R2+URZ+0x40], R5 ;  /* 0x00004005020075a7 */ /* 0x0022a400080011ff */
[----:B--2---:R-:W-:Y:S05]  /*8190*/  @!P0 NANOSLEEP.SYNCS 0x989680 ;  /* 0x009896800000895d */ /* 0x004fea0003900000 */
[----:B------:R-:W2:Y:S02]  /*81a0*/  @!P0 SYNCS.PHASECHK.TRANS64 P0, [R2+URZ+0x40], R5 ;  /* 0x00004005020085a7 */ /* 0x000ea400080010ff */
[----:B--2---:R-:W-:Y:S05]  /*81b0*/  @!P0 BRA `(.L_x_136) ;  /* 0xfffffffc00f08947 */ /* 0x004fea000383ffff */
[----:B------:R-:W-:Y:S05]  /*81c0*/  BRA `(.L_x_21) ;  /* 0xffffff9400907947 */ /* 0x000fea000383ffff */
.L_x_28:
[----:B-1----:R-:W-:-:S07]  /*81d0*/  MOV R2, UR17 ;  /* 0x0000001100027c02 */ /* 0x002fce0008000f00 */
.L_x_137:
[----:B-1----:R1:W2:Y:S02]  /*81e0*/  SYNCS.PHASECHK.TRANS64.TRYWAIT P0, [R2+URZ+0x40], R5 ;  /* 0x00004005020075a7 */ /* 0x0022a400080011ff */
[----:B--2---:R-:W-:Y:S05]  /*81f0*/  @!P0 NANOSLEEP.SYNCS 0x989680 ;  /* 0x009896800000895d */ /* 0x004fea0003900000 */
[----:B------:R-:W2:Y:S02]  /*8200*/  @!P0 SYNCS.PHASECHK.TRANS64 P0, [R2+URZ+0x40], R5 ;  /* 0x00004005020085a7 */ /* 0x000ea400080010ff */
[----:B--2---:R-:W-:Y:S05]  /*8210*/  @!P0 BRA `(.L_x_137) ;  /* 0xfffffffc00f08947 */ /* 0x004fea000383ffff */
[----:B------:R-:W-:Y:S05]  /*8220*/  BRA `(.L_x_27) ;  /* 0xffffff9800387947 */ /* 0x000fea000383ffff */
.L_x_32:
[----:B-1----:R1:W2:Y:S02]  /*8230*/  SYNCS.PHASECHK.TRANS64.TRYWAIT P0, [R2+URZ+0xd0], R3 ;  /* 0x0000d003020075a7 */ /* 0x0022a400080011ff */
[----:B--2---:R-:W-:Y:S05]  /*8240*/  @!P0 NANOSLEEP.SYNCS 0x989680 ;  /* 0x009896800000895d */ /* 0x004fea0003900000 */
[----:B------:R-:W2:Y:S02]  /*8250*/  @!P0 SYNCS.PHASECHK.TRANS64 P0, [R2+URZ+0xd0], R3 ;  /* 0x0000d003020085a7 */ /* 0x000ea400080010ff */
[----:B--2---:R-:W-:Y:S05]  /*8260*/  @!P0 BRA `(.L_x_32) ;  /* 0xfffffffc00f08947 */ /* 0x004fea000383ffff */
[----:B------:R-:W-:Y:S05]  /*8270*/  BRA `(.L_x_138) ;  /* 0xffffff9800c87947 */ /* 0x000fea000383ffff */
.L_x_36:
[----:B----4-:R-:W-:-:S07]  /*8280*/  MOV R0, UR5 ;  /* 0x0000000500007c02 */ /* 0x010fce0008000f00 */
.L_x_139:
[----:B-1----:R1:W2:Y:S02]  /*8290*/  SYNCS.PHASECHK.TRANS64.TRYWAIT P0, [R0+URZ], R3 ;  /* 0x00000003000075a7 */ /* 0x0022a400080011ff */
[----:B--2---:R-:W-:Y:S05]  /*82a0*/  @!P0 NANOSLEEP.SYNCS 0x989680 ;  /* 0x009896800000895d */ /* 0x004fea0003900000 */
[----:B------:R-:W2:Y:S02]  /*82b0*/  @!P0 SYNCS.PHASECHK.TRANS64 P0, [R0+URZ], R3 ;  /* 0x00000003000085a7 */ /* 0x000ea400080010ff */
[----:B--2---:R-:W-:Y:S05]  /*82c0*/  @!P0 BRA `(.L_x_139) ;  /* 0xfffffffc00f08947 */ /* 0x004fea000383ffff */
[----:B------:R-:W-:Y:S05]  /*82d0*/  BRA `(.L_x_140) ;  /* 0xffffffa000387947 */ /* 0x000fea000383ffff */
.L_x_37:
[----:B----4-:R-:W-:-:S07]  /*82e0*/  MOV R0, UR5 ;  /* 0x0000000500007c02 */ /* 0x010fce0008000f00 */
.L_x_141:
[----:B-1----:R1:W2:Y:S02]  /*82f0*/  SYNCS.PHASECHK.TRANS64.TRYWAIT P0, [R0+URZ], R3 ;  /* 0x00000003000075a7 */ /* 0x0022a400080011ff */
[----:B--2---:R-:W-:Y:S05]  /*8300*/  @!P0 NANOSLEEP.SYNCS 0x989680 ;  /* 0x009896800000895d */ /* 0x004fea0003900000 */
[----:B------:R-:W2:Y:S02]  /*8310*/  @!P0 SYNCS.PHASECHK.TRANS64 P0, [R0+URZ], R3 ;  /* 0x00000003000085a7 */ /* 0x000ea400080010ff */
[----:B--2---:R-:W-:Y:S05]  /*8320*/  @!P0 BRA `(.L_x_141) ;  /* 0xfffffffc00f08947 */ /* 0x004fea000383ffff */
[----:B------:R-:W-:Y:S05]  /*8330*/  BRA `(.L_x_142) ;  /* 0xffffffa000447947 */ /* 0x000fea000383ffff */
.L_x_38:
[----:B----4-:R-:W-:-:S07]  /*8340*/  MOV R0, UR5 ;  /* 0x0000000500007c02 */ /* 0x010fce0008000f00 */
.L_x_143:
[----:B-1----:R1:W2:Y:S02]  /*8350*/  SYNCS.PHASECHK.TRANS64.TRYWAIT P0, [R0+URZ], R3 ;  /* 0x00000003000075a7 */ /* 0x0022a400080011ff */
[----:B--2---:R-:W-:Y:S05]  /*8360*/  @!P0 NANOSLEEP.SYNCS 0x989680 ;  /* 0x009896800000895d */ /* 0x004fea0003900000 */
[----:B------:R-:W2:Y:S02]  /*8370*/  @!P0 SYNCS.PHASECHK.TRANS64 P0, [R0+URZ], R3 ;  /* 0x00000003000085a7 */ /* 0x000ea400080010ff */
[----:B--2---:R-:W-:Y:S05]  /*8380*/  @!P0 BRA `(.L_x_143) ;  /* 0xfffffffc00f08947 */ /* 0x004fea000383ffff */
[----:B------:R-:W-:Y:S05]  /*8390*/  BRA `(.L_x_144) ;  /* 0xffffffa000507947 */ /* 0x000fea000383ffff */
.L_x_39:
[----:B----4-:R-:W-:-:S07]  /*83a0*/  MOV R0, UR5 ;  /* 0x0000000500007c02 */ /* 0x010fce0008000f00 */
.L_x_145:
[----:B-1----:R1:W2:Y:S02]  /*83b0*/  SYNCS.PHASECHK.TRANS64.TRYWAIT P0, [R0+URZ], R3 ;  /* 0x00000003000075a7 */ /* 0x0022a400080011ff */
[----:B--2---:R-:W-:Y:S05]  /*83c0*/  @!P0 NANOSLEEP.SYNCS 0x989680 ;  /* 0x009896800000895d */ /* 0x004fea0003900000 */
[----:B------:R-:W2:Y:S02]  /*83d0*/  @!P0 SYNCS.PHASECHK.TRANS64 P0, [R0+URZ], R3 ;  /* 0x00000003000085a7 */ /* 0x000ea400080010ff */
[----:B--2---:R-:W-:Y:S05]  /*83e0*/  @!P0 BRA `(.L_x_145) ;  /* 0xfffffffc00f08947 */ /* 0x004fea000383ffff */
[----:B------:R-:W-:Y:S05]  /*83f0*/  BRA `(.L_x_146) ;  /* 0xffffffa0005c7947 */ /* 0x000fea000383ffff */
.L_x_40:
[----:B----4-:R-:W-:-:S07]  /*8400*/  MOV R0, UR5 ;  /* 0x0000000500007c02 */ /* 0x010fce0008000f00 */
.L_x_147:
[----:B-1----:R1:W2:Y:S02]  /*8410*/  SYNCS.PHASECHK.TRANS64.TRYWAIT P0, [R0+URZ], R3 ;  /* 0x00000003000075a7 */ /* 0x0022a400080011ff */
[----:B--2---:R-:W-:Y:S05]  /*8420*/  @!P0 NANOSLEEP.SYNCS 0x989680 ;  /* 0x009896800000895d */ /* 0x004fea0003900000 */
[----:B------:R-:W2:Y:S02]  /*8430*/  @!P0 SYNCS.PHASECHK.TRANS64 P0, [R0+URZ], R3 ;  /* 0x00000003000085a7 */ /* 0x000ea400080010ff */
[----:B--2---:R-:W-:Y:S05]  /*8440*/  @!P0 BRA `(.L_x_147) ;  /* 0xfffffffc00f08947 */ /* 0x004fea000383ffff */
[----:B------:R-:W-:Y:S05]  /*8450*/  BRA `(.L_x_148) ;  /* 0xffffffa000687947 */ /* 0x000fea000383ffff */
.L_x_41:
[----:B----4-:R-:W-:-:S07]  /*8460*/  MOV R0, UR5 ;  /* 0x0000000500007c02 */ /* 0x010fce0008000f00 */
.L_x_149:
[----:B-1----:R1:W2:Y:S02]  /*8470*/  SYNCS.PHASECHK.TRANS64.TRYWAIT P0, [R0+URZ], R3 ;  /* 0x00000003000075a7 */ /* 0x0022a400080011ff */
[----:B--2---:R-:W-:Y:S05]  /*8480*/  @!P0 NANOSLEEP.SYNCS 0x989680 ;  /* 0x009896800000895d */ /* 0x004fea0003900000 */
[----:B------:R-:W2:Y:S02]  /*8490*/  @!P0 SYNCS.PHASECHK.TRANS64 P0, [R0+URZ], R3 ;  /* 0x00000003000085a7 */ /* 0x000ea400080010ff */
[----:B--2---:R-:W-:Y:S05]  /*84a0*/  @!P0 BRA `(.L_x_149) ;  /* 0xfffffffc00f08947 */ /* 0x004fea000383ffff */
[----:B------:R-:W-:Y:S05]  /*84b0*/  BRA `(.L_x_150) ;  /* 0xffffffa000747947 */ /* 0x000fea000383ffff */
.L_x_42:
[----:B----4-:R-:W-:-:S07]  /*84c0*/  MOV R0, UR5 ;  /* 0x0000000500007c02 */ /* 0x010fce0008000f00 */
.L_x_151:
[----:B-1----:R1:W2:Y:S02]  /*84d0*/  SYNCS.PHASECHK.TRANS64.TRYWAIT P0, [R0+URZ], R3 ;  /* 0x00000003000075a7 */ /* 0x0022a400080011ff */
[----:B--2---:R-:W-:Y:S05]  /*84e0*/  @!P0 NANOSLEEP.SYNCS 0x989680 ;  /* 0x009896800000895d */ /* 0x004fea0003900000 */
[----:B------:R-:W2:Y:S02]  /*84f0*/  @!P0 SYNCS.PHASECHK.TRANS64 P0, [R0+URZ], R3 ;  /* 0x00000003000085a7 */ /* 0x000ea400080010ff */
[----:B--2---:R-:W-:Y:S05]  /*8500*/  @!P0 BRA `(.L_x_151) ;  /* 0xfffffffc00f08947 */ /* 0x004fea000383ffff */
[----:B------:R-:W-:Y:S05]  /*8510*/  BRA `(.L_x_152) ;  /* 0xffffffa000807947 */ /* 0x000fea000383ffff */
.L_x_45:
[----:B-1----:R1:W2:Y:S02]  /*8520*/  SYNCS.PHASECHK.TRANS64.TRYWAIT P0, [R0+URZ+0x130], R5 ;  /* 0x00013005000075a7 */ /* 0x0022a400080011ff */
[----:B--2---:R-:W-:Y:S05]  /*8530*/  @!P0 NANOSLEEP.SYNCS 0x989680 ;  /* 0x009896800000895d */ /* 0x004fea0003900000 */
[----:B------:R-:W2:Y:S02]  /*8540*/  @!P0 SYNCS.PHASECHK.TRANS64 P0, [R0+URZ+0x130], R5 ;  /* 0x00013005000085a7 */ /* 0x000ea400080010ff */
[----:B--2---:R-:W-:Y:S05]  /*8550*/  @!P0 BRA `(.L_x_45) ;  /* 0xfffffffc00f08947 */ /* 0x004fea000383ffff */
[----:B------:R-:W-:Y:S05]  /*8560*/  BRA `(.L_x_153) ;  /* 0xffffffa000dc7947 */ /* 0x000fea000383ffff */
.L_x_46:
[----:B------:R-:W-:-:S07]  /*8570*/  MOV R0, UR5 ;  /* 0x0000000500007c02 */ /* 0x000fce0008000f00 */
.L_x_154:
[----:B-1----:R1:W2:Y:S02]  /*8580*/  SYNCS.PHASECHK.TRANS64.TRYWAIT P0, [R0+URZ+0xe0], R5 ;  /* 0x0000e005000075a7 */ /* 0x0022a400080011ff */
[----:B--2---:R-:W-:Y:S05]  /*8590*/  @!P0 NANOSLEEP.SYNCS 0x989680 ;  /* 0x009896800000895d */ /* 0x004fea0003900000 */
[----:B------:R-:W2:Y:S02]  /*85a0*/  @!P0 SYNCS.PHASECHK.TRANS64 P0, [R0+URZ+0xe0], R5 ;  /* 0x0000e005000085a7 */ /* 0x000ea400080010ff */
[----:B--2---:R-:W-:Y:S05]  /*85b0*/  @!P0 BRA `(.L_x_154) ;  /* 0xfffffffc00f08947 */ /* 0x004fea000383ffff */
[----:B------:R-:W-:Y:S05]  /*85c0*/  BRA `(.L_x_155) ;  /* 0xffffffa000ec7947 */ /* 0x000fea000383ffff */
.L_x_47:
[----:B-1----:R1:W2:Y:S02]  /*85d0*/  SYNCS.PHASECHK.TRANS64.TRYWAIT P1, [R0+URZ+0xd0], R5 ;  /* 0x0000d005000075a7 */ /* 0x0022a400080211ff */
[----:B--2---:R-:W-:Y:S05]  /*85e0*/  @!P1 NANOSLEEP.SYNCS 0x989680 ;  /* 0x009896800000995d */ /* 0x004fea0003900000 */
[----:B------:R-:W2:Y:S02]  /*85f0*/  @!P1 SYNCS.PHASECHK.TRANS64 P1, [R0+URZ+0xd0], R5 ;  /* 0x0000d005000095a7 */ /* 0x000ea400080210ff */
[----:B--2---:R-:W-:Y:S05]  /*8600*/  @!P1 BRA `(.L_x_47) ;  /* 0xfffffffc00f09947 */ /* 0x004fea000383ffff */
[----:B------:R-:W-:Y:S05]  /*8610*/  BRA `(.L_x_156) ;  /* 0xffffffa4001c7947 */ /* 0x000fea000383ffff */
.L_x_50:
[----:B------:R-:W-:-:S07]  /*8620*/  MOV R0, UR5 ;  /* 0x0000000500007c02 */ /* 0x000fce0008000f00 */
.L_x_157:
[----:B-1----:R1:W2:Y:S02]  /*8630*/  SYNCS.PHASECHK.TRANS64.TRYWAIT P0, [R0+URZ+0xe0], R3 ;  /* 0x0000e003000075a7 */ /* 0x0022a400080011ff */
[----:B--2---:R-:W-:Y:S05]  /*8640*/  @!P0 NANOSLEEP.SYNCS 0x989680 ;  /* 0x009896800000895d */ /* 0x004fea0003900000 */
[----:B------:R-:W2:Y:S02]  /*8650*/  @!P0 SYNCS.PHASECHK.TRANS64 P0, [R0+URZ+0xe0], R3 ;  /* 0x0000e003000085a7 */ /* 0x000ea400080010ff */
[----:B--2---:R-:W-:Y:S05]  /*8660*/  @!P0 BRA `(.L_x_157) ;  /* 0xfffffffc00f08947 */ /* 0x004fea000383ffff */
[----:B------:R-:W-:Y:S05]  /*8670*/  BRA `(.L_x_49) ;  /* 0xffffffa400707947 */ /* 0x000fea000383ffff */
.L_x_57:
[----:B-1----:R1:W2:Y:S02]  /*8680*/  SYNCS.PHASECHK.TRANS64.TRYWAIT P1, [R0+URZ+0xd0], R5 ;  /* 0x0000d005000075a7 */ /* 0x0022a400080211ff */
[----:B--2---:R-:W-:Y:S05]  /*8690*/  @!P1 NANOSLEEP.SYNCS 0x989680 ;  /* 0x009896800000995d */ /* 0x004fea0003900000 */
[----:B------:R-:W2:Y:S02]  /*86a0*/  @!P1 SYNCS.PHASECHK.TRANS64 P1, [R0+URZ+0xd0], R5 ;  /* 0x0000d005000095a7 */ /* 0x000ea400080210ff */
[----:B--2---:R-:W-:Y:S05]  /*86b0*/  @!P1 BRA `(.L_x_57) ;  /* 0xfffffffc00f09947 */ /* 0x004fea000383ffff */
[----:B------:R-:W-:Y:S05]  /*86c0*/  BRA `(.L_x_158) ;  /* 0xffffffa800e07947 */ /* 0x000fea000383ffff */
.L_x_58:
[----:B------:R-:W-:-:S07]  /*86d0*/  MOV R3, UR7 ;  /* 0x0000000700037c02 */ /* 0x000fce0008000f00 */
.L_x_159:
[----:B-1----:R1:W2:Y:S02]  /*86e0*/  SYNCS.PHASECHK.TRANS64.TRYWAIT P0, [R3+URZ+0x110], R0 ;  /* 0x00011000030075a7 */ /* 0x0022a400080011ff */
[----:B--2---:R-:W-:Y:S05]  /*86f0*/  @!P0 NANOSLEEP.SYNCS 0x989680 ;  /* 0x009896800000895d */ /* 0x004fea0003900000 */
[----:B------:R-:W2:Y:S02]  /*8700*/  @!P0 SYNCS.PHASECHK.TRANS64 P0, [R3+URZ+0x110], R0 ;  /* 0x00011000030085a7 */ /* 0x000ea400080010ff */
[----:B--2---:R-:W-:Y:S05]  /*8710*/  @!P0 BRA `(.L_x_159) ;  /* 0xfffffffc00f08947 */ /* 0x004fea000383ffff */
[----:B------:R-:W-:Y:S05]  /*8720*/  BRA `(.L_x_160) ;  /* 0xffffffac00307947 */ /* 0x000fea000383ffff */
.L_x_61:
[----:B------:R-:W-:Y:S07]  /*8730*/  MOV R0, UR6 ;  /* 0x0000000600007c02 */ /* 0x000fee0008000f00 */
.L_x_161:
[----:B-1----:R1:W2:Y:S02]  /*8740*/  SYNCS.PHASECHK.TRANS64.TRYWAIT P0, [R0+URZ], R3 ;  /* 0x00000003000075a7 */ /* 0x0022a400080011ff */
[----:B--2---:R-:W-:Y:S05]  /*8750*/  @!P0 NANOSLEEP.SYNCS 0x989680 ;  /* 0x009896800000895d */ /* 0x004fea0003900000 */
[----:B------:R-:W2:Y:S02]  /*8760*/  @!P0 SYNCS.PHASECHK.TRANS64 P0, [R0+URZ], R3 ;  /* 0x00000003000085a7 */ /* 0x000ea400080010ff */
[----:B--2---:R-:W-:Y:S05]  /*8770*/  @!P0 BRA `(.L_x_161) ;  /* 0xfffffffc00f08947 */ /* 0x004fea000383ffff */
[----:B------:R-:W-:Y:S05]  /*8780*/  BRA `(.L_x_60) ;  /* 0xffffffac004c7947 */ /* 0x000fea000383ffff */
.L_x_64:
[----:B------:R-:W-:-:S07]  /*8790*/  MOV R0, UR6 ;  /* 0x0000000600007c02 */ /* 0x000fce0008000f00 */
.L_x_162:
[----:B--2---:R2:W4:Y:S02]  /*87a0*/  SYNCS.PHASECHK.TRANS64.TRYWAIT P0, [R0+URZ], R3 ;  /* 0x00000003000075a7 */ /* 0x00452400080011ff */
[----:B----4-:R-:W-:Y:S05]  /*87b0*/  @!P0 NANOSLEEP.SYNCS 0x989680 ;  /* 0x009896800000895d */ /* 0x010fea0003900000 */
[----:B------:R-:W4:Y:S02]  /*87c0*/  @!P0 SYNCS.PHASECHK.TRANS64 P0, [R0+URZ], R3 ;  /* 0x00000003000085a7 */ /* 0x000f2400080010ff */
[----:B----4-:R-:W-:Y:S05]  /*87d0*/  @!P0 BRA `(.L_x_162) ;  /* 0xfffffffc00f08947 */ /* 0x010fea000383ffff */
[----:B------:R-:W-:Y:S05]  /*87e0*/  BRA `(.L_x_163) ;  /* 0xffffffb000287947 */ /* 0x000fea000383ffff */
.L_x_65:
[----:B------:R-:W-:-:S07]  /*87f0*/  MOV R0, UR6 ;  /* 0x0000000600007c02 */ /* 0x000fce0008000f00 */
.L_x_164:
[----:B-1----:R1:W2:Y:S02]  /*8800*/  SYNCS.PHASECHK.TRANS64.TRYWAIT P0, [R0+URZ], R3 ;  /* 0x00000003000075a7 */ /* 0x0022a400080011ff */
[----:B--2---:R-:W-:Y:S05]  /*8810*/  @!P0 NANOSLEEP.SYNCS 0x989680 ;  /* 0x009896800000895d */ /* 0x004fea0003900000 */
[----:B------:R-:W2:Y:S02]  /*8820*/  @!P0 SYNCS.PHASECHK.TRANS64 P0, [R0+URZ], R3 ;  /* 0x00000003000085a7 */ /* 0x000ea400080010ff */
[----:B--2---:R-:W-:Y:S05]  /*8830*/  @!P0 BRA `(.L_x_164) ;  /* 0xfffffffc00f08947 */ /* 0x004fea000383ffff */
[----:B------:R-:W-:Y:S05]  /*8840*/  BRA `(.L_x_165) ;  /* 0xffffffb000347947 */ /* 0x000fea000383ffff */
.L_x_66:
[----:B------:R-:W-:-:S07]  /*8850*/  MOV R0, UR6 ;  /* 0x0000000600007c02 */ /* 0x000fce0008000f00 */
.L_x_166:
[----:B-1----:R1:W2:Y:S02]  /*8860*/  SYNCS.PHASECHK.TRANS64.TRYWAIT P0, [R0+URZ], R3 ;  /* 0x00000003000075a7 */ /* 0x0022a400080011ff */
[----:B--2---:R-:W-:Y:S05]  /*8870*/  @!P0 NANOSLEEP.SYNCS 0x989680 ;  /* 0x009896800000895d */ /* 0x004fea0003900000 */
[----:B------:R-:W2:Y:S02]  /*8880*/  @!P0 SYNCS.PHASECHK.TRANS64 P0, [R0+URZ], R3 ;  /* 0x00000003000085a7 */ /* 0x000ea400080010ff */
[----:B--2---:R-:W-:Y:S05]  /*8890*/  @!P0 BRA `(.L_x_166) ;  /* 0xfffffffc00f08947 */ /* 0x004fea000383ffff */
[----:B------:R-:W-:Y:S05]  /*88a0*/  BRA `(.L_x_167) ;  /* 0xffffffb000407947 */ /* 0x000fea000383ffff */
.L_x_67:
[----:B------:R-:W-:-:S07]  /*88b0*/  MOV R0, UR7 ;  /* 0x0000000700007c02 */ /* 0x000fce0008000f00 */
.L_x_168:
[----:B-1----:R1:W2:Y:S02]  /*88c0*/  SYNCS.PHASECHK.TRANS64.TRYWAIT P0, [R0+URZ], R3 ;  /* 0x00000003000075a7 */ /* 0x0022a400080011ff */
[----:B--2---:R-:W-:Y:S05]  /*88d0*/  @!P0 NANOSLEEP.SYNCS 0x989680 ;  /* 0x009896800000895d */ /* 0x004fea0003900000 */
[----:B------:R-:W2:Y:S02]  /*88e0*/  @!P0 SYNCS.PHASECHK.TRANS64 P0, [R0+URZ], R3 ;  /* 0x00000003000085a7 */ /* 0x000ea400080010ff */
[----:B--2---:R-:W-:Y:S05]  /*88f0*/  @!P0 BRA `(.L_x_168) ;  /* 0xfffffffc00f08947 */ /* 0x004fea000383ffff */
[----:B------:R-:W-:Y:S05]  /*8900*/  BRA `(.L_x_169) ;  /* 0xffffffb0004c7947 */ /* 0x000fea000383ffff */
.L_x_72:
[----:B--2---:R2:W3:Y:S02]  /*8910*/  SYNCS.PHASECHK.TRANS64.TRYWAIT P0, [R0+URZ+0xd0], R3 ;  /* 0x0000d003000075a7 */ /* 0x0044e400080011ff */
[----:B---3--:R-:W-:Y:S05]  /*8920*/  @!P0 NANOSLEEP.SYNCS 0x989680 ;  /* 0x009896800000895d */ /* 0x008fea0003900000 */
[----:B------:R-:W3:Y:S02]  /*8930*/  @!P0 SYNCS.PHASECHK.TRANS64 P0, [R0+URZ+0xd0], R3 ;  /* 0x0000d003000085a7 */ /* 0x000ee400080010ff */
[----:B---3--:R-:W-:Y:S05]  /*8940*/  @!P0 BRA `(.L_x_72) ;  /* 0xfffffffc00f08947 */ /* 0x008fea000383ffff */
[----:B------:R-:W-:Y:S05]  /*8950*/  BRA `(.L_x_170) ;  /* 0xffffffb400587947 */ /* 0x000fea000383ffff */
.L_x_75:
[----:B------:R-:W-:Y:S07]  /*8960*/  MOV R0, UR7 ;  /* 0x0000000700007c02 */ /* 0x000fee0008000f00 */
.L_x_171:
[----:B--2---:R2:W3:Y:S02]  /*8970*/  SYNCS.PHASECHK.TRANS64.TRYWAIT P0, [R0+URZ+0xc8], R3 ;  /* 0x0000c803000075a7 */ /* 0x0044e400080011ff */
[----:B---3--:R-:W-:Y:S05]  /*8980*/  @!P0 NANOSLEEP.SYNCS 0x989680 ;  /* 0x009896800000895d */ /* 0x008fea0003900000 */
[----:B------:R-:W3:Y:S02]  /*8990*/  @!P0 SYNCS.PHASECHK.TRANS64 P0, [R0+URZ+0xc8], R3 ;  /* 0x0000c803000085a7 */ /* 0x000ee400080010ff */
[----:B---3--:R-:W-:Y:S05]  /*89a0*/  @!P0 BRA `(.L_x_171) ;  /* 0xfffffffc00f08947 */ /* 0x008fea000383ffff */
[----:B------:R-:W-:Y:S05]  /*89b0*/  BRA `(.L_x_74) ;  /* 0xffffffb800387947 */ /* 0x000fea000383ffff */
.L_x_78:
[----:B------:R-:W-:Y:S07]  /*89c0*/  MOV R3, UR7 ;  /* 0x0000000700037c02 */ /* 0x000fee0008000f00 */
.L_x_172:
[----:B-1----:R1:W2:Y:S02]  /*89d0*/  SYNCS.PHASECHK.TRANS64.TRYWAIT P0, [R3+URZ+0xa0], R12 ;  /* 0x0000a00c030075a7 */ /* 0x0022a400080011ff */
[----:B--2---:R-:W-:Y:S05]  /*89e0*/  @!P0 NANOSLEEP.SYNCS 0x989680 ;  /* 0x009896800000895d */ /* 0x004fea0003900000 */
[----:B------:R-:W2:Y:S02]  /*89f0*/  @!P0 SYNCS.PHASECHK.TRANS64 P0, [R3+URZ+0xa0], R12 ;  /* 0x0000a00c030085a7 */ /* 0x000ea400080010ff */
[----:B--2---:R-:W-:Y:S05]  /*8a00*/  @!P0 BRA `(.L_x_172) ;  /* 0xfffffffc00f08947 */ /* 0x004fea000383ffff */
[----:B------:R-:W-:Y:S05]  /*8a10*/  BRA `(.L_x_173) ;  /* 0xffffffb800b07947 */ /* 0x000fea000383ffff */
.L_x_79:
[----:B-1----:R-:W-:Y:S07]  /*8a20*/  MOV R3, UR7 ;  /* 0x0000000700037c02 */ /* 0x002fee0008000f00 */
.L_x_174:
[----:B-1----:R1:W2:Y:S02]  /*8a30*/  SYNCS.PHASECHK.TRANS64.TRYWAIT P0, [R3+URZ+0xa8], R12 ;  /* 0x0000a80c030075a7 */ /* 0x0022a400080011ff */
[----:B--2---:R-:W-:Y:S05]  /*8a40*/  @!P0 NANOSLEEP.SYNCS 0x989680 ;  /* 0x009896800000895d */ /* 0x004fea0003900000 */
[----:B------:R-:W2:Y:S02]  /*8a50*/  @!P0 SYNCS.PHASECHK.TRANS64 P0, [R3+URZ+0xa8], R12 ;  /* 0x0000a80c030085a7 */ /* 0x000ea400080010ff */
[----:B--2---:R-:W-:Y:S05]  /*8a60*/  @!P0 BRA `(.L_x_174) ;  /* 0xfffffffc00f08947 */ /* 0x004fea000383ffff */
[----:B------:R-:W-:Y:S05]  /*8a70*/  BRA `(.L_x_175) ;  /* 0xffffffb800ec7947 */ /* 0x000fea000383ffff */
.L_x_80:
[----:B-1----:R-:W-:Y:S07]  /*8a80*/  MOV R3, UR7 ;  /* 0x0000000700037c02 */ /* 0x002fee0008000f00 */
.L_x_176:
[----:B-1----:R1:W2:Y:S02]  /*8a90*/  SYNCS.PHASECHK.TRANS64.TRYWAIT P0, [R3+URZ+0xb0], R12 ;  /* 0x0000b00c030075a7 */ /* 0x0022a400080011ff */
[----:B--2---:R-:W-:Y:S05]  /*8aa0*/  @!P0 NANOSLEEP.SYNCS 0x989680 ;  /* 0x009896800000895d */ /* 0x004fea0003900000 */
[----:B------:R-:W2:Y:S02]  /*8ab0*/  @!P0 SYNCS.PHASECHK.TRANS64 P0, [R3+URZ+0xb0], R12 ;  /* 0x0000b00c030085a7 */ /* 0x000ea400080010ff */
[----:B--2---:R-:W-:Y:S05]  /*8ac0*/  @!P0 BRA `(.L_x_176) ;  /* 0xfffffffc00f08947 */ /* 0x004fea000383ffff */
[----:B------:R-:W-:Y:S05]  /*8ad0*/  BRA `(.L_x_177) ;  /* 0xffffffbc00347947 */ /* 0x000fea000383ffff */
.L_x_81:
[----:B------:R-:W-:Y:S07]  /*8ae0*/  MOV R3, UR7 ;  /* 0x0000000700037c02 */ /* 0x000fee0008000f00 */
.L_x_178:
[----:B-1----:R1:W2:Y:S02]  /*8af0*/  SYNCS.PHASECHK.TRANS64.TRYWAIT P0, [R3+URZ+0xb8], R12 ;  /* 0x0000b80c030075a7 */ /* 0x0022a400080011ff */
[----:B--2---:R-:W-:Y:S05]  /*8b00*/  @!P0 NANOSLEEP.SYNCS 0x989680 ;  /* 0x009896800000895d */ /* 0x004fea0003900000 */
[----:B------:R-:W2:Y:S02]  /*8b10*/  @!P0 SYNCS.PHASECHK.TRANS64 P0, [R3+URZ+0xb8], R12 ;  /* 0x0000b80c030085a7 */ /* 0x000ea400080010ff */
[----:B--2---:R-:W-:Y:S05]  /*8b20*/  @!P0 BRA `(.L_x_178) ;  /* 0xfffffffc00f08947 */ /* 0x004fea000383ffff */
[----:B------:R-:W-:Y:S05]  /*8b30*/  BRA `(.L_x_179) ;  /* 0xffffffbc00bc7947 */ /* 0x000fea000383ffff */
.L_x_83:
[----:B------:R-:W-:-:S07]  /*8b40*/  MOV R0, UR7 ;  /* 0x0000000700007c02 */ /* 0x000fce0008000f00 */
.L_x_180:
[----:B-1----:R1:W3:Y:S02]  /*8b50*/  SYNCS.PHASECHK.TRANS64.TRYWAIT P0, [R0+URZ+0xa0], R3 ;  /* 0x0000a003000075a7 */ /* 0x0022e400080011ff */
[----:B---3--:R-:W-:Y:S05]  /*8b60*/  @!P0 NANOSLEEP.SYNCS 0x989680 ;  /* 0x009896800000895d */ /* 0x008fea0003900000 */
[----:B------:R-:W3:Y:S02]  /*8b70*/  @!P0 SYNCS.PHASECHK.TRANS64 P0, [R0+URZ+0xa0], R3 ;  /* 0x0000a003000085a7 */ /* 0x000ee400080010ff */
[----:B---3--:R-:W-:Y:S05]  /*8b80*/  @!P0 BRA `(.L_x_180) ;  /* 0xfffffffc00f08947 */ /* 0x008fea000383ffff */
[----:B------:R-:W-:Y:S05]  /*8b90*/  BRA `(.L_x_181) ;  /* 0xffffffc0002c7947 */ /* 0x000fea000383ffff */
.L_x_84:
[----:B-1----:R-:W-:-:S07]  /*8ba0*/  MOV R0, UR7 ;  /* 0x0000000700007c02 */ /* 0x002fce0008000f00 */
.L_x_182:
[----:B-1----:R1:W3:Y:S02]  /*8bb0*/  SYNCS.PHASECHK.TRANS64.TRYWAIT P0, [R0+URZ+0xa8], R3 ;  /* 0x0000a803000075a7 */ /* 0x0022e400080011ff */
[----:B---3--:R-:W-:Y:S05]  /*8bc0*/  @!P0 NANOSLEEP.SYNCS 0x989680 ;  /* 0x009896800000895d */ /* 0x008fea0003900000 */
[----:B------:R-:W3:Y:S02]  /*8bd0*/  @!P0 SYNCS.PHASECHK.TRANS64 P0, [R0+URZ+0xa8], R3 ;  /* 0x0000a803000085a7 */ /* 0x000ee400080010ff */
[----:B---3--:R-:W-:Y:S05]  /*8be0*/  @!P0 BRA `(.L_x_182) ;  /* 0xfffffffc00f08947 */ /* 0x008fea000383ffff */
[----:B------:R-:W-:Y:S05]  /*8bf0*/  BRA `(.L_x_183) ;  /* 0xffffffc0001c7947 */ /* 0x000fea000383ffff */
.L_x_85:
[----:B-1----:R-:W-:-:S07]  /*8c00*/  MOV R0, UR7 ;  /* 0x0000000700007c02 */ /* 0x002fce0008000f00 */
.L_x_184:
[----:B-1----:R1:W3:Y:S02]  /*8c10*/  SYNCS.PHASECHK.TRANS64.TRYWAIT P0, [R0+URZ+0xb0], R3 ;  /* 0x0000b003000075a7 */ /* 0x0022e400080011ff */
[----:B---3--:R-:W-:Y:S05]  /*8c20*/  @!P0 NANOSLEEP.SYNCS 0x989680 ;  /* 0x009896800000895d */ /* 0x008fea0003900000 */
[----:B------:R-:W3:Y:S02]  /*8c30*/  @!P0 SYNCS.PHASECHK.TRANS64 P0, [R0+URZ+0xb0], R3 ;  /* 0x0000b003000085a7 */ /* 0x000ee400080010ff */
[----:B---3--:R-:W-:Y:S05]  /*8c40*/  @!P0 BRA `(.L_x_184) ;  /* 0xfffffffc00f08947 */ /* 0x008fea000383ffff */
[----:B------:R-:W-:Y:S05]  /*8c50*/  BRA `(.L_x_185) ;  /* 0xffffffc0000c7947 */ /* 0x000fea000383ffff */
.L_x_87:
[----:B--2---:R2:W4:Y:S02]  /*8c60*/  SYNCS.PHASECHK.TRANS64.TRYWAIT P0, [R0+URZ+0xd0], R3 ;  /* 0x0000d003000075a7 */ /* 0x00452400080011ff */
[----:B----4-:R-:W-:Y:S05]  /*8c70*/  @!P0 NANOSLEEP.SYNCS 0x989680 ;  /* 0x009896800000895d */ /* 0x010fea0003900000 */
[----:B------:R-:W4:Y:S02]  /*8c80*/  @!P0 SYNCS.PHASECHK.TRANS64 P0, [R0+URZ+0xd0], R3 ;  /* 0x0000d003000085a7 */ /* 0x000f2400080010ff */
[----:B----4-:R-:W-:Y:S05]  /*8c90*/  @!P0 BRA `(.L_x_87) ;  /* 0xfffffffc00f08947 */ /* 0x010fea000383ffff */
[----:B------:R-:W-:Y:S05]  /*8ca0*/  BRA `(.L_x_186) ;  /* 0xffffffc000e07947 */ /* 0x000fea000383ffff */
.L_x_98:
[----:B-1----:R-:W-:Y:S04]  /*8cb0*/  MOV R2, UR48 ;  /* 0x0000003000027c02 */ /* 0x002fe80008000f00 */
[----:B------:R1:W3:Y:S03]  /*8cc0*/  SYNCS.PHASECHK.TRANS64.TRYWAIT P1, [R2+URZ+0x80], R3 ;  /* 0x00008003020075a7 */ /* 0x0002e600080211ff */
[----:B---3--:R-:W-:Y:S05]  /*8cd0*/  @!P1 NANOSLEEP.SYNCS 0x989680 ;  /* 0x009896800000995d */ /* 0x008fea0003900000 */
[----:B------:R-:W3:Y:S02]  /*8ce0*/  @!P1 SYNCS.PHASECHK.TRANS64 P1, [R2+URZ+0x80], R3 ;  /* 0x00008003020095a7 */ /* 0x000ee400080210ff */
[----:B---3--:R-:W-:Y:S05]  /*8cf0*/  @!P1 BRA `(.L_x_98) ;  /* 0xfffffffc00ec9947 */ /* 0x008fea000383ffff */
[----:B------:R-:W-:Y:S05]  /*8d00*/  BRA `(.L_x_97) ;  /* 0xffffffcc00ec7947 */ /* 0x000fea000383ffff */
.L_x_100:
[----:B-1----:R1:W4:Y:S02]  /*8d10*/  SYNCS.PHASECHK.TRANS64.TRYWAIT P0, [R79+URZ+0xf0], R0 ;  /* 0x0000f0004f0075a7 */ /* 0x00232400080011ff */
[----:B----4-:R-:W-:Y:S05]  /*8d20*/  @!P0 NANOSLEEP.SYNCS 0x989680 ;  /* 0x009896800000895d */ /* 0x010fea0003900000 */
[----:B------:R-:W4:Y:S02]  /*8d30*/  @!P0 SYNCS.PHASECHK.TRANS64 P0, [R79+URZ+0xf0], R0 ;  /* 0x0000f0004f0085a7 */ /* 0x000f2400080010ff */
[----:B----4-:R-:W-:Y:S05]  /*8d40*/  @!P0 BRA `(.L_x_100) ;  /* 0xfffffffc00f08947 */ /* 0x010fea000383ffff */
[----:B------:R-:W-:Y:S05]  /*8d50*/  BRA `(.L_x_99) ;  /* 0xffffffd000107947 */ /* 0x000fea000383ffff */
.L_x_109:
[----:B--2---:R2:W4:Y:S02]  /*8d60*/  SYNCS.PHASECHK.TRANS64.TRYWAIT P0, [R3+URZ+0x80], R0 ;  /* 0x00008000030075a7 */ /* 0x00452400080011ff */
[----:B----4-:R-:W-:Y:S05]  /*8d70*/  @!P0 NANOSLEEP.SYNCS 0x989680 ;  /* 0x009896800000895d */ /* 0x010fea0003900000 */
[----:B------:R-:W4:Y:S02]  /*8d80*/  @!P0 SYNCS.PHASECHK.TRANS64 P0, [R3+URZ+0x80], R0 ;  /* 0x00008000030085a7 */ /* 0x000f2400080010ff */
[----:B----4-:R-:W-:Y:S05]  /*8d90*/  @!P0 BRA `(.L_x_109) ;  /* 0xfffffffc00f08947 */ /* 0x010fea000383ffff */
[----:B------:R-:W-:Y:S05]  /*8da0*/  BRA `(.L_x_108) ;  /* 0xffffffd400fc7947 */ /* 0x000fea000383ffff */
.L_x_117:
[----:B--2---:R2:W4:Y:S02]  /*8db0*/  SYNCS.PHASECHK.TRANS64.TRYWAIT P0, [R83+URZ+0x80], R4 ;  /* 0x00008004530075a7 */ /* 0x00452400080011ff */
[----:B----4-:R-:W-:Y:S05]  /*8dc0*/  @!P0 NANOSLEEP.SYNCS 0x989680 ;  /* 0x009896800000895d */ /* 0x010fea0003900000 */
[----:B------:R-:W4:Y:S02]  /*8dd0*/  @!P0 SYNCS.PHASECHK.TRANS64 P0, [R83+URZ+0x80], R4 ;  /* 0x00008004530085a7 */ /* 0x000f2400080010ff */
[----:B----4-:R-:W-:Y:S05]  /*8de0*/  @!P0 BRA `(.L_x_117) ;  /* 0xfffffffc00f08947 */ /* 0x010fea000383ffff */
[----:B------:R-:W-:Y:S05]  /*8df0*/  BRA `(.L_x_116) ;  /* 0xffffffe000087947 */ /* 0x000fea000383ffff */
.L_x_125:
[----:B--2---:R2:W4:Y:S02]  /*8e00*/  SYNCS.PHASECHK.TRANS64.TRYWAIT P0, [R88+URZ+0x80], R3 ;  /* 0x00008003580075a7 */ /* 0x00452400080011ff */
[----:B----4-:R-:W-:Y:S05]  /*8e10*/  @!P0 NANOSLEEP.SYNCS 0x989680 ;  /* 0x009896800000895d */ /* 0x010fea0003900000 */
[----:B------:R-:W4:Y:S02]  /*8e20*/  @!P0 SYNCS.PHASECHK.TRANS64 P0, [R88+URZ+0x80], R3 ;  /* 0x00008003580085a7 */ /* 0x000f2400080010ff */
[----:B----4-:R-:W-:Y:S05]  /*8e30*/  @!P0 BRA `(.L_x_125) ;  /* 0xfffffffc00f08947 */ /* 0x010fea000383ffff */
[----:B------:R-:W-:Y:S05]  /*8e40*/  BRA `(.L_x_124) ;  /* 0xffffffe800147947 */ /* 0x000fea000383ffff */
        .weak           $__internal_0_$__cuda_sm10x_tcgen05_guardrail_trap_col_being_dealloced_not_returned_by_alloc
        .type           $__internal_0_$__cuda_sm10x_tcgen05_guardrail_trap_col_being_dealloced_not_returned_by_alloc,@function
        .size           $__internal_0_$__cuda_sm10x_tcgen05_guardrail_trap_col_being_dealloced_not_returned_by_alloc,($__internal_1_$__cuda_sm10x_tcgen05_guardrail_trap_phase_invalid_during_alloc - $__internal_0_$__cuda_sm10x_tcgen05_guardrail_trap_col_being_dealloced_not_returned_by_alloc)
$__internal_0_$__cuda_sm10x_tcgen05_guardrail_trap_col_being_dealloced_not_returned_by_alloc:
[----:B------:R-:W-:Y:S05]  /*8e50*/  BPT.TRAP 0x1 ;  /* 0x000000040000795c */ /* 0x000fea0000300000 */
[----:B------:R-:W-:-:S04]  /*8e60*/  HFMA2 R3, -RZ, RZ, 0, 0 ;  /* 0x00000000ff037431 */ /* 0x000fc800000001ff */
[----:B------:R-:W-:Y:S05]  /*8e70*/  RET.REL.NODEC R2 `(_ZN7cutlass13device_kernelINS_4gemm6kernel13GemmUniversalIN4cute5tupleIJiiiiEEENS1_10collective13CollectiveMmaINS1_35MainloopSm100TmaUmmaWarpSpecializedILi8ELi2ELi4ENS5_IJNS4_1CILi1EEESB_SB_EEEEENS5_IJNSA_ILi64EEENSA_ILi128EEESE_EEENS_6half_tENS5_IJlSB_lEEESH_SI_NS4_8TiledMMAINS4_8MMA_AtomIJNS4_20SM100_MMA_F16BF16_SSISH_SH_fLi64ELi128ELNS4_4UMMA5MajorE0ELSN_0ELNSM_7ScaleInE0ELSO_0EEEEEENS4_6LayoutISC_NS5_IJNSA_ILi0EEESS_SS_EEEEENS5_IJNS4_10UnderscoreESV_SV_EEEEENS4_13SM90_TMA_LOADENS4_14ComposedLayoutINS4_7SwizzleILi3ELi4ELi3EEENS4_18smem_ptr_flag_bitsILi16EEENSR_INS5_IJNSA_ILi8EEESE_EEENS5_IJSE_SB_EEEEEEEvNS4_8identityESY_S18_vS19_EENS_8epilogue10collective18CollectiveEpilogueINS1B_23Sm100TmaWarpSpecializedILi4ELi2ELi16ELb1ELb0EEEJSG_NS5_IJNSR_ISE_SB_EENSR_INSA_ILi32EEESB_EEEEESH_SI_SH_SI_NS1B_6fusion15FusionCallbacksIS1F_NS1K_17LinearCombinationISH_fSH_fLNS_15FloatRoundStyleE2EEESG_S1J_JEEENS4_5SM1004TMEM4LOAD26SM100_TMEM_LOAD_16dp256b4xESY_NSZ_INS10_ILi2ELi4ELi3EEES13_NSR_INS5_IJS14_S1H_EEENS5_IJS1H_SB_EEEEEEENS4_17SM75_U32x4_LDSM_NENS4_14SM90_TMA_STOREES1Y_NS4_17SM90_U32x4_STSM_NENS4_39AutoVectorizingCopyWithAssumedAlignmentILi128EEEEEEvvEEEEvNT_6ParamsE) ;  /* 0xffffff7002607950 */ /* 0x000fea0003c3ffff */
        .weak           $__internal_1_$__cuda_sm10x_tcgen05_guardrail_trap_phase_invalid_during_alloc
        .type           $__internal_1_$__cuda_sm10x_tcgen05_guardrail_trap_phase_invalid_during_alloc,@function
        .size           $__internal_1_$__cuda_sm10x_tcgen05_guardrail_trap_phase_invalid_during_alloc,($__internal_2_$__cuda_sm10x_tcgen05_guardrail_trap_unallocated_columns_being_dealloced - $__internal_1_$__cuda_sm10x_tcgen05_guardrail_trap_phase_invalid_during_alloc)
$__internal_1_$__cuda_sm10x_tcgen05_guardrail_trap_phase_invalid_during_alloc:
[----:B------:R-:W-:Y:S05]  /*8e80*/  BPT.TRAP 0x1 ;  /* 0x000000040000795c */ /* 0x000fea0000300000 */
[----:B------:R-:W-:-:S04]  /*8e90*/  MOV R3, 0x0 ;  /* 0x0000000000037802 */ /* 0x000fc80000000f00 */
[----:B------:R-:W-:Y:S05]  /*8ea0*/  RET.REL.NODEC R2 `(_ZN7cutlass13device_kernelINS_4gemm6kernel13GemmUniversalIN4cute5tupleIJiiiiEEENS1_10collective13CollectiveMmaINS1_35MainloopSm100TmaUmmaWarpSpecializedILi8ELi2ELi4ENS5_IJNS4_1CILi1EEESB_SB_EEEEENS5_IJNSA_ILi64EEENSA_ILi128EEESE_EEENS_6half_tENS5_IJlSB_lEEESH_SI_NS4_8TiledMMAINS4_8MMA_AtomIJNS4_20SM100_MMA_F16BF16_SSISH_SH_fLi64ELi128ELNS4_4UMMA5MajorE0ELSN_0ELNSM_7ScaleInE0ELSO_0EEEEEENS4_6LayoutISC_NS5_IJNSA_ILi0EEESS_SS_EEEEENS5_IJNS4_10UnderscoreESV_SV_EEEEENS4_13SM90_TMA_LOADENS4_14ComposedLayoutINS4_7SwizzleILi3ELi4ELi3EEENS4_18smem_ptr_flag_bitsILi16EEENSR_INS5_IJNSA_ILi8EEESE_EEENS5_IJSE_SB_EEEEEEEvNS4_8identityESY_S18_vS19_EENS_8epilogue10collective18CollectiveEpilogueINS1B_23Sm100TmaWarpSpecializedILi4ELi2ELi16ELb1ELb0EEEJSG_NS5_IJNSR_ISE_SB_EENSR_INSA_ILi32EEESB_EEEEESH_SI_SH_SI_NS1B_6fusion15FusionCallbacksIS1F_NS1K_17LinearCombinationISH_fSH_fLNS_15FloatRoundStyleE2EEESG_S1J_JEEENS4_5SM1004TMEM4LOAD26SM100_TMEM_LOAD_16dp256b4xESY_NSZ_INS10_ILi2ELi4ELi3EEES13_NSR_INS5_IJS14_S1H_EEENS5_IJS1H_SB_EEEEEEENS4_17SM75_U32x4_LDSM_NENS4_14SM90_TMA_STOREES1Y_NS4_17SM90_U32x4_STSM_NENS4_39AutoVectorizingCopyWithAssumedAlignmentILi128EEEEEEvvEEEEvNT_6ParamsE) ;  /* 0xffffff7002547950 */ /* 0x000fea0003c3ffff */
        .weak           $__internal_2_$__cuda_sm10x_tcgen05_guardrail_trap_unallocated_columns_being_dealloced
        .type           $__internal_2_$__cuda_sm10x_tcgen05_guardrail_trap_unallocated_columns_being_dealloced,@function
        .size           $__internal_2_$__cuda_sm10x_tcgen05_guardrail_trap_unallocated_columns_being_dealloced,(.L_x_188 - $__internal_2_$__cuda_sm10x_tcgen05_guardrail_trap_unallocated_columns_being_dealloced)
$__internal_2_$__cuda_sm10x_tcgen05_guardrail_trap_unallocated_columns_being_dealloced:
[----:B------:R-:W-:Y:S05]  /*8eb0*/  BPT.TRAP 0x1 ;  /* 0x000000040000795c */ /* 0x000fea0000300000 */
[----:B------:R-:W-:-:S04]  /*8ec0*/  HFMA2 R3, -RZ, RZ, 0, 0 ;  /* 0x00000000ff037431 */ /* 0x000fc800000001ff */
[----:B------:R-:W-:Y:S05]  /*8ed0*/  RET.REL.NODEC R2 `(_ZN7cutlass13device_kernelINS_4gemm6kernel13GemmUniversalIN4cute5tupleIJiiiiEEENS1_10collective13CollectiveMmaINS1_35MainloopSm100TmaUmmaWarpSpecializedILi8ELi2ELi4ENS5_IJNS4_1CILi1EEESB_SB_EEEEENS5_IJNSA_ILi64EEENSA_ILi128EEESE_EEENS_6half_tENS5_IJlSB_lEEESH_SI_NS4_8TiledMMAINS4_8MMA_AtomIJNS4_20SM100_MMA_F16BF16_SSISH_SH_fLi64ELi128ELNS4_4UMMA5MajorE0ELSN_0ELNSM_7ScaleInE0ELSO_0EEEEEENS4_6LayoutISC_NS5_IJNSA_ILi0EEESS_SS_EEEEENS5_IJNS4_10UnderscoreESV_SV_EEEEENS4_13SM90_TMA_LOADENS4_14ComposedLayoutINS4_7SwizzleILi3ELi4ELi3EEENS4_18smem_ptr_flag_bitsILi16EEENSR_INS5_IJNSA_ILi8EEESE_EEENS5_IJSE_SB_EEEEEEEvNS4_8identityESY_S18_vS19_EENS_8epilogue10collective18CollectiveEpilogueINS1B_23Sm100TmaWarpSpecializedILi4ELi2ELi16ELb1ELb0EEEJSG_NS5_IJNSR_ISE_SB_EENSR_INSA_ILi32EEESB_EEEEESH_SI_SH_SI_NS1B_6fusion15FusionCallbacksIS1F_NS1K_17LinearCombinationISH_fSH_fLNS_15FloatRoundStyleE2EEESG_S1J_JEEENS4_5SM1004TMEM4LOAD26SM100_TMEM_LOAD_16dp256b4xESY_NSZ_INS10_ILi2ELi4ELi3EEES13_NSR_INS5_IJS14_S1H_EEENS5_IJS1H_SB_EEEEEEENS4_17SM75_U32x4_LDSM_NENS4_14SM90_TMA_STOREES1Y_NS4_17SM90_U32x4_STSM_NENS4_39AutoVectorizingCopyWithAssumedAlignmentILi128EEEEEEvvEEEEvNT_6ParamsE) ;  /* 0xffffff7002487950 */ /* 0x000fea0003c3ffff */
.L_x_187:
[----:B------:R-:W-:-:S00]  /*8ee0*/  BRA `(.L_x_187) ;  /* 0xfffffffc00fc7947 */ /* 0x000fc0000383ffff */
[----:B------:R-:W-:-:S00]  /*8ef0*/  NOP ;  /* 0x0000000000007918 */ /* 0x000fc00000000000 */
        /* <DEDUP_REMOVED lines=8> */
.L_x_188:


//--------------------- .nv.global.init           --------------------------
	.section	.nv.global.init,"aw",@progbits
.nv.global.init:
	.type		$str$27,@object
	.size		$str$27,($str$28 - $str$27)
$str$27:
        /*0000*/ 	.byte	0x28, 0x61, 0x64, 0x64, 0x72, 0x65, 0x73, 0x73, 0x20, 0x26, 0x20, 0x6d, 0x61, 0x73, 0x6b, 0x29
        /*0010*/ 	.byte	0x20, 0x3d, 0x3d, 0x20, 0x30, 0x00
	.type		$str$28,@object
	.size		$str$28,($str$26 - $str$28)
$str$28:
        /*0016*/ 	.byte	0x2f, 0x74, 0x6d, 0x70, 0x2f, 0x63, 0x75, 0x74, 0x6c, 0x61, 0x73, 0x73, 0x5f, 0x73, 0x77, 0x65
        /*0026*/ 	.byte	0x65, 0x70, 0x5f, 0x73, 0x72, 0x63, 0x2f, 0x69, 0x6e, 0x63, 0x6c, 0x75, 0x64, 0x65, 0x2f, 0x63
        /*0036*/ 	.byte	0x75, 0x74, 0x65, 0x2f, 0x70, 0x6f, 0x69, 0x6e, 0x74, 0x65, 0x72, 0x5f, 0x66, 0x6c, 0x61, 0x67
        /*0046*/ 	.byte	0x67, 0x65, 0x64, 0x2e, 0x68, 0x70, 0x70, 0x00
	.type		$str$26,@object
	.size		$str$26,($str$25 - $str$26)
$str$26:
        /*004e*/ 	.byte	0x2f, 0x74, 0x6d, 0x70, 0x2f, 0x63, 0x75, 0x74, 0x6c, 0x61, 0x73, 0x73, 0x5f, 0x73, 0x77, 0x65
        /*005e*/ 	.byte	0x65, 0x70, 0x5f, 0x73, 0x72, 0x63, 0x2f, 0x69, 0x6e, 0x63, 0x6c, 0x75, 0x64, 0x65, 0x2f, 0x63
        /*006e*/ 	.byte	0x75, 0x74, 0x65, 0x2f, 0x61, 0x74, 0x6f, 0x6d, 0x2f, 0x63, 0x6f, 0x70, 0x79, 0x5f, 0x74, 0x72
        /*007e*/ 	.byte	0x61, 0x69, 0x74, 0x73, 0x5f, 0x73, 0x6d, 0x31, 0x30, 0x30, 0x2e, 0x68, 0x70, 0x70, 0x00
	.type		$str$25,@object
	.size		$str$25,(__unnamed_1 - $str$25)
$str$25:
        /*008d*/ 	.byte	0x28, 0x28, 0x75, 0x69, 0x6e, 0x74, 0x33, 0x32, 0x5f, 0x74, 0x28, 0x74, 0x68, 0x72, 0x65, 0x61
        /*009d*/ 	.byte	0x64, 0x49, 0x64, 0x78, 0x2e, 0x78, 0x29, 0x20, 0x2f, 0x20, 0x33, 0x32, 0x29, 0x20, 0x25, 0x20
        /*00ad*/ 	.byte	0x34, 0x29, 0x20, 0x3d, 0x3d, 0x20, 0x28, 0x28, 0x28, 0x74, 0x6d, 0x65, 0x6d, 0x5f, 0x61, 0x64
        /*00bd*/ 	.byte	0x64, 0x72, 0x20, 0x3e, 0x3e, 0x20, 0x31, 0x36, 0x29, 0x20, 0x2f, 0x20, 0x33, 0x32, 0x29, 0x20
        /*00cd*/ 	.byte	0x25, 0x20, 0x34, 0x29, 0x00
	.type		__unnamed_1,@object
	.size		__unnamed_1,(__unnamed_2 - __unnamed_1)
__unnamed_1:
        /*00d2*/ 	.byte	0x61, 0x75, 0x74, 0x6f, 0x20, 0x63, 0x75, 0x74, 0x65, 0x3a, 0x3a, 0x61, 0x73, 0x5f, 0x70, 0x6f
        /* <DEDUP_REMOVED lines=24> */
        /*0262*/ 	.byte	0x3e, 0x3e, 0x3e, 0x5d, 0x00
	.type		__unnamed_2,@object
	.size		__unnamed_2,(.L_2 - __unnamed_2)
__unnamed_2:
        /* <DEDUP_REMOVED lines=46> */
.L_2:


//--------------------- .nv.shared._ZN7cutlass13device_kernelINS_4gemm6kernel13GemmUniversalIN4cute5tupleIJiiiiEEENS1_10collective13CollectiveMmaINS1_35MainloopSm100TmaUmmaWarpSpecializedILi8ELi2ELi4ENS5_IJNS4_1CILi1EEESB_SB_EEEEENS5_IJNSA_ILi64EEENSA_ILi128EEESE_EEENS_6half_tENS5_IJlSB_lEEESH_SI_NS4_8TiledMMAINS4_8MMA_AtomIJNS4_20SM100_MMA_F16BF16_SSISH_SH_fLi64ELi128ELNS4_4UMMA5MajorE0ELSN_0ELNSM_7ScaleInE0ELSO_0EEEEEENS4_6LayoutISC_NS5_IJNSA_ILi0EEESS_SS_EEEEENS5_IJNS4_10UnderscoreESV_SV_EEEEENS4_13SM90_TMA_LOADENS4_14ComposedLayoutINS4_7SwizzleILi3ELi4ELi3EEENS4_18smem_ptr_flag_bitsILi16EEENSR_INS5_IJNSA_ILi8EEESE_EEENS5_IJSE_SB_EEEEEEEvNS4_8identityESY_S18_vS19_EENS_8epilogue10collective18CollectiveEpilogueINS1B_23Sm100TmaWarpSpecializedILi4ELi2ELi16ELb1ELb0EEEJSG_NS5_IJNSR_ISE_SB_EENSR_INSA_ILi32EEESB_EEEEESH_SI_SH_SI_NS1B_6fusion15FusionCallbacksIS1F_NS1K_17LinearCombinationISH_fSH_fLNS_15FloatRoundStyleE2EEESG_S1J_JEEENS4_5SM1004TMEM4LOAD26SM100_TMEM_LOAD_16dp256b4xESY_NSZ_INS10_ILi2ELi4ELi3EEES13_NSR_INS5_IJS14_S1H_EEENS5_IJS1H_SB_EEEEEEENS4_17SM75_U32x4_LDSM_NENS4_14SM90_TMA_STOREES1Y_NS4_17SM90_U32x4_STSM_NENS4_39AutoVectorizingCopyWithAssumedAlignmentILi128EEEEEEvvEEEEvNT_6ParamsE --------------------------
	.section	.nv.shared._ZN7cutlass13device_kernelINS_4gemm6kernel13GemmUniversalIN4cute5tupleIJiiiiEEENS1_10collective13CollectiveMmaINS1_35MainloopSm100TmaUmmaWarpSpecializedILi8ELi2ELi4ENS5_IJNS4_1CILi1EEESB_SB_EEEEENS5_IJNSA_ILi64EEENSA_ILi128EEESE_EEENS_6half_tENS5_IJlSB_lEEESH_SI_NS4_8TiledMMAINS4_8MMA_AtomIJNS4_20SM100_MMA_F16BF16_SSISH_SH_fLi64ELi128ELNS4_4UMMA5MajorE0ELSN_0ELNSM_7ScaleInE0ELSO_0EEEEEENS4_6LayoutISC_NS5_IJNSA_ILi0EEESS_SS_EEEEENS5_IJNS4_10UnderscoreESV_SV_EEEEENS4_13SM90_TMA_LOADENS4_14ComposedLayoutINS4_7SwizzleILi3ELi4ELi3EEENS4_18smem_ptr_flag_bitsILi16EEENSR_INS5_IJNSA_ILi8EEESE_EEENS5_IJSE_SB_EEEEEEEvNS4_8identityESY_S18_vS19_EENS_8epilogue10collective18CollectiveEpilogueINS1B_23Sm100TmaWarpSpecializedILi4ELi2ELi16ELb1ELb0EEEJSG_NS5_IJNSR_ISE_SB_EENSR_INSA_ILi32EEESB_EEEEESH_SI_SH_SI_NS1B_6fusion15FusionCallbacksIS1F_NS1K_17LinearCombinationISH_fSH_fLNS_15FloatRoundStyleE2EEESG_S1J_JEEENS4_5SM1004TMEM4LOAD26SM100_TMEM_LOAD_16dp256b4xESY_NSZ_INS10_ILi2ELi4ELi3EEES13_NSR_INS5_IJS14_S1H_EEENS5_IJS1H_SB_EEEEEEENS4_17SM75_U32x4_LDSM_NENS4_14SM90_TMA_STOREES1Y_NS4_17SM90_U32x4_STSM_NENS4_39AutoVectorizingCopyWithAssumedAlignmentILi128EEEEEEvvEEEEvNT_6ParamsE,"aw",@nobits
	.sectionflags	@""
	.align	16
	.zero		1024


//--------------------- .nv.shared.reserved.0     --------------------------
	.section	.nv.shared.reserved.0,"aw",@nobits
	.weak		__nv_reservedSMEM_offset_0_alias
	.size		__nv_reservedSMEM_offset_0_alias, 0, 64
	.other		__nv_reservedSMEM_offset_0_alias,@"STO_CUDA_RESERVED_SHARED STV_DEFAULT"
__nv_reservedSMEM_offset_0_alias:
	.zero		0
.nv.shared.reserved.0:
	.zero		64
	.weak		__nv_reservedSMEM_tcgen05_partition
	.type		__nv_reservedSMEM_tcgen05_partition,@object
	.size		__nv_reservedSMEM_tcgen05_partition,(.L_0 - __nv_reservedSMEM_tcgen05_partition)
__nv_reservedSMEM_tcgen05_partition:
	.zero		32
.L_0:


//--------------------- .nv.global                --------------------------
	.section	.nv.global,"aw",@nobits
.nv.global:
	.type		_ZN40_INTERNAL_7d701cb2_4_k_cu_29fe688c_306154cute1_E,@object
	.size		_ZN40_INTERNAL_7d701cb2_4_k_cu_29fe688c_306154cute1_E,(_ZN40_INTERNAL_7d701cb2_4_k_cu_29fe688c_306154cuda3std3__45__cpo6cbeginE - _ZN40_INTERNAL_7d701cb2_4_k_cu_29fe688c_306154cute1_E)
_ZN40_INTERNAL_7d701cb2_4_k_cu_29fe688c_306154cute1_E:
	.zero		1
	.type		_ZN40_INTERNAL_7d701cb2_4_k_cu_29fe688c_306154cuda3std3__45__cpo6cbeginE,@object
	.size		_ZN40_INTERNAL_7d701cb2_4_k_cu_29fe688c_306154cuda3std3__45__cpo6cbeginE,(_ZN40_INTERNAL_7d701cb2_4_k_cu_29fe688c_306154cuda3std3__48in_placeE - _ZN40_INTERNAL_7d701cb2_4_k_cu_29fe688c_306154cuda3std3__45__cpo6cbeginE)
_ZN40_INTERNAL_7d701cb2_4_k_cu_29fe688c_306154cuda3std3__45__cpo6cbeginE:
	.zero		1
	.type		_ZN40_INTERNAL_7d701cb2_4_k_cu_29fe688c_306154cuda3std3__48in_placeE,@object
	.size		_ZN40_INTERNAL_7d701cb2_4_k_cu_29fe688c_306154cuda3std3__48in_placeE,(_ZN40_INTERNAL_7d701cb2_4_k_cu_29fe688c_306154cuda3std6ranges3__45__cpo9iter_moveE - _ZN40_INTERNAL_7d701cb2_4_k_cu_29fe688c_306154cuda3std3__48in_placeE)
_ZN40_INTERNAL_7d701cb2_4_k_cu_29fe688c_306154cuda3std3__48in_placeE:
	.zero		1
	.type		_ZN40_INTERNAL_7d701cb2_4_k_cu_29fe688c_306154cuda3std6ranges3__45__cpo9iter_moveE,@object
	.size		_ZN40_INTERNAL_7d701cb2_4_k_cu_29fe688c_306154cuda3std6ranges3__45__cpo9iter_moveE,(_ZN40_INTERNAL_7d701cb2_4_k_cu_29fe688c_306154cuda3std3__45__cpo5beginE - _ZN40_INTERNAL_7d701cb2_4_k_cu_29fe688c_306154cuda3std6ranges3__45__cpo9iter_moveE)
_ZN40_INTERNAL_7d701cb2_4_k_cu_29fe688c_306154cuda3std6ranges3__45__cpo9iter_moveE:
	.zero		1
	.type		_ZN40_INTERNAL_7d701cb2_4_k_cu_29fe688c_306154cuda3std3__45__cpo5beginE,@object
	.size		_ZN40_INTERNAL_7d701cb2_4_k_cu_29fe688c_306154cuda3std3__45__cpo5beginE,(_ZN40_INTERNAL_7d701cb2_4_k_cu_29fe688c_306154cuda3std3__442_GLOBAL__N__7d701cb2_4_k_cu_29fe688c_306156ignoreE - _ZN40_INTERNAL_7d701cb2_4_k_cu_29fe688c_306154cuda3std3__45__cpo5beginE)
_ZN40_INTERNAL_7d701cb2_4_k_cu_29fe688c_306154cuda3std3__45__cpo5beginE:
	.zero		1
	.type		_ZN40_INTERNAL_7d701cb2_4_k_cu_29fe688c_306154cuda3std3__442_GLOBAL__N__7d701cb2_4_k_cu_29fe688c_306156ignoreE,@object
	.size		_ZN40_INTERNAL_7d701cb2_4_k_cu_29fe688c_306154cuda3std3__442_GLOBAL__N__7d701cb2_4_k_cu_29fe688c_306156ignoreE,(_ZN40_INTERNAL_7d701cb2_4_k_cu_29fe688c_306154cute7productE - _ZN40_INTERNAL_7d701cb2_4_k_cu_29fe688c_306154cuda3std3__442_GLOBAL__N__7d701cb2_4_k_cu_29fe688c_306156ignoreE)
_ZN40_INTERNAL_7d701cb2_4_k_cu_29fe688c_306154cuda3std3__442_GLOBAL__N__7d701cb2_4_k_cu_29fe688c_306156ignoreE:
	.zero		1
	.type		_ZN40_INTERNAL_7d701cb2_4_k_cu_29fe688c_306154cute7productE,@object
	.size		_ZN40_INTERNAL_7d701cb2_4_k_cu_29fe688c_306154cute7productE,(_ZN40_INTERNAL_7d701cb2_4_k_cu_29fe688c_306154cuda3std3__45__cpo3endE - _ZN40_INTERNAL_7d701cb2_4_k_cu_29fe688c_306154cute7productE)
_ZN40_INTERNAL_7d701cb2_4_k_cu_29fe688c_306154cute7productE:
	.zero		1
	.type		_ZN40_INTERNAL_7d701cb2_4_k_cu_29fe688c_306154cuda3std3__45__cpo3endE,@object
	.size		_ZN40_INTERNAL_7d701cb2_4_k_cu_29fe688c_306154cuda3std3__45__cpo3endE,(_ZN40_INTERNAL_7d701cb2_4_k_cu_29fe688c_306154cuda3std3__419piecewise_constructE - _ZN40_INTERNAL_7d701cb2_4_k_cu_29fe688c_306154cuda3std3__45__cpo3endE)
_ZN40_INTERNAL_7d701cb2_4_k_cu_29fe688c_306154cuda3std3__45__cpo3endE:
	.zero		1
	.type		_ZN40_INTERNAL_7d701cb2_4_k_cu_29fe688c_306154cuda3std3__419piecewise_constructE,@object
	.size		_ZN40_INTERNAL_7d701cb2_4_k_cu_29fe688c_306154cuda3std3__419piecewise_constructE,(_ZN40_INTERNAL_7d701cb2_4_k_cu_29fe688c_306154cuda3std3__45__cpo4cendE - _ZN40_INTERNAL_7d701cb2_4_k_cu_29fe688c_306154cuda3std3__419piecewise_constructE)
_ZN40_INTERNAL_7d701cb2_4_k_cu_29fe688c_306154cuda3std3__419piecewise_constructE:
	.zero		1
	.type		_ZN40_INTERNAL_7d701cb2_4_k_cu_29fe688c_306154cuda3std3__45__cpo4cendE,@object
	.size		_ZN40_INTERNAL_7d701cb2_4_k_cu_29fe688c_306154cuda3std3__45__cpo4cendE,(_ZN40_INTERNAL_7d701cb2_4_k_cu_29fe688c_306154cuda3std6ranges3__45__cpo4swapE - _ZN40_INTERNAL_7d701cb2_4_k_cu_29fe688c_306154cuda3std3__45__cpo4cendE)
_ZN40_INTERNAL_7d701cb2_4_k_cu_29fe688c_306154cuda3std3__45__cpo4cendE:
	.zero		1
	.type		_ZN40_INTERNAL_7d701cb2_4_k_cu_29fe688c_306154cuda3std6ranges3__45__cpo4swapE,@object
	.size		_ZN40_INTERNAL_7d701cb2_4_k_cu_29fe688c_306154cuda3std6ranges3__45__cpo4swapE,(.L_10 - _ZN40_INTERNAL_7d701cb2_4_k_cu_29fe688c_306154cuda3std6ranges3__45__cpo4swapE)
_ZN40_INTERNAL_7d701cb2_4_k_cu_29fe688c_306154cuda3std6ranges3__45__cpo4swapE:
	.zero		1
.L_10:


//--------------------- .nv.constant0._ZN7cutlass13device_kernelINS_4gemm6kernel13GemmUniversalIN4cute5tupleIJiiiiEEENS1_10collective13CollectiveMmaINS1_35MainloopSm100TmaUmmaWarpSpecializedILi8ELi2ELi4ENS5_IJNS4_1CILi1EEESB_SB_EEEEENS5_IJNSA_ILi64EEENSA_ILi128EEESE_EEENS_6half_tENS5_IJlSB_lEEESH_SI_NS4_8TiledMMAINS4_8MMA_AtomIJNS4_20SM100_MMA_F16BF16_SSISH_SH_fLi64ELi128ELNS4_4UMMA5MajorE0ELSN_0ELNSM_7ScaleInE0ELSO_0EEEEEENS4_6LayoutISC_NS5_IJNSA_ILi0EEESS_SS_EEEEENS5_IJNS4_10UnderscoreESV_SV_EEEEENS4_13SM90_TMA_LOADENS4_14ComposedLayoutINS4_7SwizzleILi3ELi4ELi3EEENS4_18smem_ptr_flag_bitsILi16EEENSR_INS5_IJNSA_ILi8EEESE_EEENS5_IJSE_SB_EEEEEEEvNS4_8identityESY_S18_vS19_EENS_8epilogue10collective18CollectiveEpilogueINS1B_23Sm100TmaWarpSpecializedILi4ELi2ELi16ELb1ELb0EEEJSG_NS5_IJNSR_ISE_SB_EENSR_INSA_ILi32EEESB_EEEEESH_SI_SH_SI_NS1B_6fusion15FusionCallbacksIS1F_NS1K_17LinearCombinationISH_fSH_fLNS_15FloatRoundStyleE2EEESG_S1J_JEEENS4_5SM1004TMEM4LOAD26SM100_TMEM_LOAD_16dp256b4xESY_NSZ_INS10_ILi2ELi4ELi3EEES13_NSR_INS5_IJS14_S1H_EEENS5_IJS1H_SB_EEEEEEENS4_17SM75_U32x4_LDSM_NENS4_14SM90_TMA_STOREES1Y_NS4_17SM90_U32x4_STSM_NENS4_39AutoVectorizingCopyWithAssumedAlignmentILi128EEEEEEvvEEEEvNT_6ParamsE --------------------------
	.section	.nv.constant0._ZN7cutlass13device_kernelINS_4gemm6kernel13GemmUniversalIN4cute5tupleIJiiiiEEENS1_10collective13CollectiveMmaINS1_35MainloopSm100TmaUmmaWarpSpecializedILi8ELi2ELi4ENS5_IJNS4_1CILi1EEESB_SB_EEEEENS5_IJNSA_ILi64EEENSA_ILi128EEESE_EEENS_6half_tENS5_IJlSB_lEEESH_SI_NS4_8TiledMMAINS4_8MMA_AtomIJNS4_20SM100_MMA_F16BF16_SSISH_SH_fLi64ELi128ELNS4_4UMMA5MajorE0ELSN_0ELNSM_7ScaleInE0ELSO_0EEEEEENS4_6LayoutISC_NS5_IJNSA_ILi0EEESS_SS_EEEEENS5_IJNS4_10UnderscoreESV_SV_EEEEENS4_13SM90_TMA_LOADENS4_14ComposedLayoutINS4_7SwizzleILi3ELi4ELi3EEENS4_18smem_ptr_flag_bitsILi16EEENSR_INS5_IJNSA_ILi8EEESE_EEENS5_IJSE_SB_EEEEEEEvNS4_8identityESY_S18_vS19_EENS_8epilogue10collective18CollectiveEpilogueINS1B_23Sm100TmaWarpSpecializedILi4ELi2ELi16ELb1ELb0EEEJSG_NS5_IJNSR_ISE_SB_EENSR_INSA_ILi32EEESB_EEEEESH_SI_SH_SI_NS1B_6fusion15FusionCallbacksIS1F_NS1K_17LinearCombinationISH_fSH_fLNS_15FloatRoundStyleE2EEESG_S1J_JEEENS4_5SM1004TMEM4LOAD26SM100_TMEM_LOAD_16dp256b4xESY_NSZ_INS10_ILi2ELi4ELi3EEES13_NSR_INS5_IJS14_S1H_EEENS5_IJS1H_SB_EEEEEEENS4_17SM75_U32x4_LDSM_NENS4_14SM90_TMA_STOREES1Y_NS4_17SM90_U32x4_STSM_NENS4_39AutoVectorizingCopyWithAssumedAlignmentILi128EEEEEEvvEEEEvNT_6ParamsE,"a",@progbits
	.sectionflags	@""
	.align	4
.nv.constant0._ZN7cutlass13device_kernelINS_4gemm6kernel13GemmUniversalIN4cute5tupleIJiiiiEEENS1_10collective13CollectiveMmaINS1_35MainloopSm100TmaUmmaWarpSpecializedILi8ELi2ELi4ENS5_IJNS4_1CILi1EEESB_SB_EEEEENS5_IJNSA_ILi64EEENSA_ILi128EEESE_EEENS_6half_tENS5_IJlSB_lEEESH_SI_NS4_8TiledMMAINS4_8MMA_AtomIJNS4_20SM100_MMA_F16BF16_SSISH_SH_fLi64ELi128ELNS4_4UMMA5MajorE0ELSN_0ELNSM_7ScaleInE0ELSO_0EEEEEENS4_6LayoutISC_NS5_IJNSA_ILi0EEESS_SS_EEEEENS5_IJNS4_10UnderscoreESV_SV_EEEEENS4_13SM90_TMA_LOADENS4_14ComposedLayoutINS4_7SwizzleILi3ELi4ELi3EEENS4_18smem_ptr_flag_bitsILi16EEENSR_INS5_IJNSA_ILi8EEESE_EEENS5_IJSE_SB_EEEEEEEvNS4_8identityESY_S18_vS19_EENS_8epilogue10collective18CollectiveEpilogueINS1B_23Sm100TmaWarpSpecializedILi4ELi2ELi16ELb1ELb0EEEJSG_NS5_IJNSR_ISE_SB_EENSR_INSA_ILi32EEESB_EEEEESH_SI_SH_SI_NS1B_6fusion15FusionCallbacksIS1F_NS1K_17LinearCombinationISH_fSH_fLNS_15FloatRoundStyleE2EEESG_S1J_JEEENS4_5SM1004TMEM4LOAD26SM100_TMEM_LOAD_16dp256b4xESY_NSZ_INS10_ILi2ELi4ELi3EEES13_NSR_INS5_IJS14_S1H_EEENS5_IJS1H_SB_EEEEEEENS4_17SM75_U32x4_LDSM_NENS4_14SM90_TMA_STOREES1Y_NS4_17SM90_U32x4_STSM_NENS4_39AutoVectorizingCopyWithAssumedAlignmentILi128EEEEEEvvEEEEvNT_6ParamsE:
	.zero		2944


//--------------------- SYMBOLS --------------------------

	.type		.nv.reservedSmem.offset0,@object
	.size		.nv.reservedSmem.offset0,0x4
	.type		.nv.reservedSmem.cap,@object
	.size		.nv.reservedSmem.cap,0x4
	.type		__assertfail,@function
